//
// Generated by NVIDIA NVVM Compiler
//
// Compiler Build ID: CL-36424714
// Cuda compilation tools, release 13.0, V13.0.88
// Based on NVVM 20.0.0
//

.version 9.0
.target sm_100
.address_size 64

	// .globl	_Z12multiplyRowsPiS_S_ii

.visible .entry _Z12multiplyRowsPiS_S_ii(
	.param .u64 .ptr .align 1 _Z12multiplyRowsPiS_S_ii_param_0,
	.param .u64 .ptr .align 1 _Z12multiplyRowsPiS_S_ii_param_1,
	.param .u64 .ptr .align 1 _Z12multiplyRowsPiS_S_ii_param_2,
	.param .u32 _Z12multiplyRowsPiS_S_ii_param_3,
	.param .u32 _Z12multiplyRowsPiS_S_ii_param_4
)
{
	.reg .pred 	%p<19>;
	.reg .b32 	%r<163>;
	.reg .b64 	%rd<82>;

	ld.param.u64 	%rd11, [_Z12multiplyRowsPiS_S_ii_param_0];
	ld.param.u64 	%rd12, [_Z12multiplyRowsPiS_S_ii_param_1];
	ld.param.u64 	%rd13, [_Z12multiplyRowsPiS_S_ii_param_2];
	ld.param.u32 	%r64, [_Z12multiplyRowsPiS_S_ii_param_3];
	ld.param.u32 	%r65, [_Z12multiplyRowsPiS_S_ii_param_4];
	cvta.to.global.u64 	%rd1, %rd12;
	cvta.to.global.u64 	%rd2, %rd11;
	cvta.to.global.u64 	%rd3, %rd13;
	setp.lt.s32 	%p1, %r65, 1;
	@%p1 bra 	$L__BB0_26;
	mov.u32 	%r66, %tid.x;
	setp.lt.s32 	%p2, %r64, 1;
	mul.lo.s32 	%r1, %r64, %r66;
	mul.lo.s32 	%r2, %r65, %r66;
	@%p2 bra 	$L__BB0_15;
	and.b32  	%r3, %r64, 7;
	and.b32  	%r4, %r64, 3;
	and.b32  	%r5, %r64, 2147483640;
	and.b32  	%r6, %r64, 1;
	neg.s32 	%r7, %r5;
	shl.b32 	%r8, %r65, 3;
	mul.lo.s32 	%r9, %r65, 5;
	mul.lo.s32 	%r10, %r65, 6;
	mul.lo.s32 	%r11, %r65, 7;
	cvt.u64.u32 	%rd4, %r1;
	mov.b32 	%r139, 0;
	shl.b64 	%rd32, %rd4, 2;
	add.s64 	%rd33, %rd32, %rd2;
	add.s64 	%rd5, %rd33, 16;
	mul.wide.u32 	%rd49, %r8, 4;
$L__BB0_3:
	setp.lt.u32 	%p11, %r64, 8;
	mov.b32 	%r153, 0;
	mov.u32 	%r158, %r153;
	@%p11 bra 	$L__BB0_6;
	add.s32 	%r146, %r65, %r139;
	shl.b32 	%r82, %r65, 1;
	add.s32 	%r145, %r82, %r139;
	mad.lo.s32 	%r144, %r65, 3, %r139;
	shl.b32 	%r83, %r65, 2;
	add.s32 	%r143, %r83, %r139;
	add.s32 	%r142, %r9, %r139;
	add.s32 	%r141, %r10, %r139;
	add.s32 	%r140, %r11, %r139;
	mul.wide.u32 	%rd34, %r139, 4;
	add.s64 	%rd81, %rd1, %rd34;
	mov.b32 	%r158, 0;
	mov.u64 	%rd80, %rd5;
	mov.u32 	%r147, %r7;
$L__BB0_5:
	.pragma "nounroll";
	ld.global.u32 	%r84, [%rd80+-16];
	ld.global.u32 	%r85, [%rd81];
	mad.lo.s32 	%r86, %r85, %r84, %r158;
	ld.global.u32 	%r87, [%rd80+-12];
	mul.wide.u32 	%rd35, %r146, 4;
	add.s64 	%rd36, %rd1, %rd35;
	ld.global.u32 	%r88, [%rd36];
	mad.lo.s32 	%r89, %r88, %r87, %r86;
	ld.global.u32 	%r90, [%rd80+-8];
	mul.wide.u32 	%rd37, %r145, 4;
	add.s64 	%rd38, %rd1, %rd37;
	ld.global.u32 	%r91, [%rd38];
	mad.lo.s32 	%r92, %r91, %r90, %r89;
	ld.global.u32 	%r93, [%rd80+-4];
	mul.wide.u32 	%rd39, %r144, 4;
	add.s64 	%rd40, %rd1, %rd39;
	ld.global.u32 	%r94, [%rd40];
	mad.lo.s32 	%r95, %r94, %r93, %r92;
	ld.global.u32 	%r96, [%rd80];
	mul.wide.u32 	%rd41, %r143, 4;
	add.s64 	%rd42, %rd1, %rd41;
	ld.global.u32 	%r97, [%rd42];
	mad.lo.s32 	%r98, %r97, %r96, %r95;
	ld.global.u32 	%r99, [%rd80+4];
	mul.wide.u32 	%rd43, %r142, 4;
	add.s64 	%rd44, %rd1, %rd43;
	ld.global.u32 	%r100, [%rd44];
	mad.lo.s32 	%r101, %r100, %r99, %r98;
	ld.global.u32 	%r102, [%rd80+8];
	mul.wide.u32 	%rd45, %r141, 4;
	add.s64 	%rd46, %rd1, %rd45;
	ld.global.u32 	%r103, [%rd46];
	mad.lo.s32 	%r104, %r103, %r102, %r101;
	ld.global.u32 	%r105, [%rd80+12];
	mul.wide.u32 	%rd47, %r140, 4;
	add.s64 	%rd48, %rd1, %rd47;
	ld.global.u32 	%r106, [%rd48];
	mad.lo.s32 	%r158, %r106, %r105, %r104;
	add.s32 	%r147, %r147, 8;
	add.s32 	%r146, %r146, %r8;
	add.s32 	%r145, %r145, %r8;
	add.s32 	%r144, %r144, %r8;
	add.s32 	%r143, %r143, %r8;
	add.s32 	%r142, %r142, %r8;
	add.s32 	%r141, %r141, %r8;
	add.s32 	%r140, %r140, %r8;
	add.s64 	%rd81, %rd81, %rd49;
	add.s64 	%rd80, %rd80, 32;
	setp.ne.s32 	%p12, %r147, 0;
	mov.u32 	%r153, %r5;
	@%p12 bra 	$L__BB0_5;
$L__BB0_6:
	setp.eq.s32 	%p13, %r3, 0;
	@%p13 bra 	$L__BB0_14;
	add.s32 	%r108, %r3, -1;
	setp.lt.u32 	%p14, %r108, 3;
	@%p14 bra 	$L__BB0_9;
	add.s32 	%r109, %r153, %r1;
	mul.wide.u32 	%rd50, %r109, 4;
	add.s64 	%rd51, %rd2, %rd50;
	ld.global.u32 	%r110, [%rd51];
	mad.lo.s32 	%r111, %r153, %r65, %r139;
	mul.wide.u32 	%rd52, %r111, 4;
	add.s64 	%rd53, %rd1, %rd52;
	ld.global.u32 	%r112, [%rd53];
	mad.lo.s32 	%r113, %r112, %r110, %r158;
	cvt.u64.u32 	%rd54, %r153;
	add.s64 	%rd55, %rd54, %rd4;
	shl.b64 	%rd56, %rd55, 2;
	add.s64 	%rd57, %rd2, %rd56;
	ld.global.u32 	%r114, [%rd57+4];
	add.s32 	%r115, %r111, %r65;
	mul.wide.u32 	%rd58, %r115, 4;
	add.s64 	%rd59, %rd1, %rd58;
	ld.global.u32 	%r116, [%rd59];
	mad.lo.s32 	%r117, %r116, %r114, %r113;
	ld.global.u32 	%r118, [%rd57+8];
	add.s32 	%r119, %r115, %r65;
	mul.wide.u32 	%rd60, %r119, 4;
	add.s64 	%rd61, %rd1, %rd60;
	ld.global.u32 	%r120, [%rd61];
	mad.lo.s32 	%r121, %r120, %r118, %r117;
	ld.global.u32 	%r122, [%rd57+12];
	add.s32 	%r123, %r119, %r65;
	mul.wide.u32 	%rd62, %r123, 4;
	add.s64 	%rd63, %rd1, %rd62;
	ld.global.u32 	%r124, [%rd63];
	mad.lo.s32 	%r158, %r124, %r122, %r121;
	add.s32 	%r153, %r153, 4;
$L__BB0_9:
	setp.eq.s32 	%p15, %r4, 0;
	@%p15 bra 	$L__BB0_14;
	setp.eq.s32 	%p16, %r4, 1;
	@%p16 bra 	$L__BB0_12;
	add.s32 	%r126, %r153, %r1;
	mul.wide.u32 	%rd64, %r126, 4;
	add.s64 	%rd65, %rd2, %rd64;
	ld.global.u32 	%r127, [%rd65];
	mad.lo.s32 	%r128, %r153, %r65, %r139;
	mul.wide.u32 	%rd66, %r128, 4;
	add.s64 	%rd67, %rd1, %rd66;
	ld.global.u32 	%r129, [%rd67];
	mad.lo.s32 	%r130, %r129, %r127, %r158;
	cvt.u64.u32 	%rd68, %r153;
	add.s64 	%rd69, %rd68, %rd4;
	shl.b64 	%rd70, %rd69, 2;
	add.s64 	%rd71, %rd2, %rd70;
	ld.global.u32 	%r131, [%rd71+4];
	add.s32 	%r132, %r128, %r65;
	mul.wide.u32 	%rd72, %r132, 4;
	add.s64 	%rd73, %rd1, %rd72;
	ld.global.u32 	%r133, [%rd73];
	mad.lo.s32 	%r158, %r133, %r131, %r130;
	add.s32 	%r153, %r153, 2;
$L__BB0_12:
	setp.eq.s32 	%p17, %r6, 0;
	@%p17 bra 	$L__BB0_14;
	add.s32 	%r134, %r153, %r1;
	mul.wide.u32 	%rd74, %r134, 4;
	add.s64 	%rd75, %rd2, %rd74;
	ld.global.u32 	%r135, [%rd75];
	mad.lo.s32 	%r136, %r153, %r65, %r139;
	mul.wide.u32 	%rd76, %r136, 4;
	add.s64 	%rd77, %rd1, %rd76;
	ld.global.u32 	%r137, [%rd77];
	mad.lo.s32 	%r158, %r137, %r135, %r158;
$L__BB0_14:
	add.s32 	%r138, %r139, %r2;
	mul.wide.u32 	%rd78, %r138, 4;
	add.s64 	%rd79, %rd3, %rd78;
	st.global.u32 	[%rd79], %r158;
	add.s32 	%r139, %r139, 1;
	setp.eq.s32 	%p18, %r139, %r65;
	@%p18 bra 	$L__BB0_26;
	bra.uni 	$L__BB0_3;
$L__BB0_15:
	and.b32  	%r54, %r65, 7;
	setp.lt.u32 	%p3, %r65, 8;
	mov.b32 	%r161, 0;
	@%p3 bra 	$L__BB0_18;
	and.b32  	%r161, %r65, 2147483640;
	mov.b32 	%r159, 0;
$L__BB0_17:
	.pragma "nounroll";
	add.s32 	%r69, %r159, %r2;
	mul.wide.u32 	%rd14, %r69, 4;
	add.s64 	%rd15, %rd3, %rd14;
	mov.b32 	%r70, 0;
	st.global.u32 	[%rd15], %r70;
	st.global.u32 	[%rd15+4], %r70;
	st.global.u32 	[%rd15+8], %r70;
	st.global.u32 	[%rd15+12], %r70;
	st.global.u32 	[%rd15+16], %r70;
	st.global.u32 	[%rd15+20], %r70;
	st.global.u32 	[%rd15+24], %r70;
	st.global.u32 	[%rd15+28], %r70;
	add.s32 	%r159, %r159, 8;
	setp.ne.s32 	%p4, %r159, %r161;
	@%p4 bra 	$L__BB0_17;
$L__BB0_18:
	setp.eq.s32 	%p5, %r54, 0;
	@%p5 bra 	$L__BB0_26;
	and.b32  	%r59, %r65, 3;
	setp.lt.u32 	%p6, %r54, 4;
	@%p6 bra 	$L__BB0_21;
	add.s32 	%r71, %r161, %r2;
	mul.wide.u32 	%rd16, %r71, 4;
	add.s64 	%rd17, %rd3, %rd16;
	mov.b32 	%r72, 0;
	st.global.u32 	[%rd17], %r72;
	cvt.u64.u32 	%rd18, %r2;
	cvt.u64.u32 	%rd19, %r161;
	add.s64 	%rd20, %rd19, %rd18;
	shl.b64 	%rd21, %rd20, 2;
	add.s64 	%rd22, %rd3, %rd21;
	st.global.u32 	[%rd22+4], %r72;
	st.global.u32 	[%rd22+8], %r72;
	st.global.u32 	[%rd22+12], %r72;
	add.s32 	%r161, %r161, 4;
$L__BB0_21:
	setp.eq.s32 	%p7, %r59, 0;
	@%p7 bra 	$L__BB0_26;
	setp.eq.s32 	%p8, %r59, 1;
	@%p8 bra 	$L__BB0_24;
	add.s32 	%r73, %r161, %r2;
	mul.wide.u32 	%rd23, %r73, 4;
	add.s64 	%rd24, %rd3, %rd23;
	mov.b32 	%r74, 0;
	st.global.u32 	[%rd24], %r74;
	cvt.u64.u32 	%rd25, %r2;
	cvt.u64.u32 	%rd26, %r161;
	add.s64 	%rd27, %rd26, %rd25;
	shl.b64 	%rd28, %rd27, 2;
	add.s64 	%rd29, %rd3, %rd28;
	st.global.u32 	[%rd29+4], %r74;
	add.s32 	%r161, %r161, 2;
$L__BB0_24:
	and.b32  	%r75, %r65, 1;
	setp.eq.b32 	%p9, %r75, 1;
	not.pred 	%p10, %p9;
	@%p10 bra 	$L__BB0_26;
	add.s32 	%r76, %r161, %r2;
	mul.wide.u32 	%rd30, %r76, 4;
	add.s64 	%rd31, %rd3, %rd30;
	mov.b32 	%r77, 0;
	st.global.u32 	[%rd31], %r77;
$L__BB0_26:
	ret;

}
	// .globl	_Z12multiplyColsPiS_S_ii
.visible .entry _Z12multiplyColsPiS_S_ii(
	.param .u64 .ptr .align 1 _Z12multiplyColsPiS_S_ii_param_0,
	.param .u64 .ptr .align 1 _Z12multiplyColsPiS_S_ii_param_1,
	.param .u64 .ptr .align 1 _Z12multiplyColsPiS_S_ii_param_2,
	.param .u32 _Z12multiplyColsPiS_S_ii_param_3,
	.param .u32 _Z12multiplyColsPiS_S_ii_param_4
)
{
	.reg .pred 	%p<19>;
	.reg .b32 	%r<171>;
	.reg .b64 	%rd<95>;

	ld.param.u64 	%rd11, [_Z12multiplyColsPiS_S_ii_param_0];
	ld.param.u64 	%rd12, [_Z12multiplyColsPiS_S_ii_param_1];
	ld.param.u64 	%rd13, [_Z12multiplyColsPiS_S_ii_param_2];
	ld.param.u32 	%r63, [_Z12multiplyColsPiS_S_ii_param_3];
	ld.param.u32 	%r64, [_Z12multiplyColsPiS_S_ii_param_4];
	cvta.to.global.u64 	%rd1, %rd12;
	cvta.to.global.u64 	%rd2, %rd11;
	cvta.to.global.u64 	%rd3, %rd13;
	mov.u32 	%r1, %tid.x;
	mov.u32 	%r2, %ntid.x;
	setp.lt.s32 	%p1, %r63, 1;
	@%p1 bra 	$L__BB1_26;
	setp.lt.s32 	%p2, %r64, 1;
	@%p2 bra 	$L__BB1_15;
	and.b32  	%r3, %r64, 7;
	add.s32 	%r4, %r3, -1;
	and.b32  	%r5, %r64, 3;
	and.b32  	%r6, %r64, 2147483640;
	and.b32  	%r7, %r64, 1;
	neg.s32 	%r8, %r6;
	add.s32 	%r9, %r1, %r2;
	shl.b32 	%r10, %r2, 3;
	shl.b32 	%r88, %r2, 1;
	add.s32 	%r11, %r1, %r88;
	mad.lo.s32 	%r12, %r2, 3, %r1;
	shl.b32 	%r89, %r2, 2;
	add.s32 	%r13, %r1, %r89;
	mad.lo.s32 	%r14, %r2, 5, %r1;
	mad.lo.s32 	%r15, %r2, 6, %r1;
	mad.lo.s32 	%r16, %r2, 7, %r1;
	mul.wide.u32 	%rd44, %r1, 4;
	add.s64 	%rd4, %rd1, %rd44;
	mul.wide.u32 	%rd5, %r2, 32;
	mov.b32 	%r147, 0;
$L__BB1_3:
	setp.lt.u32 	%p11, %r64, 8;
	mul.lo.s32 	%r18, %r147, %r64;
	mov.b32 	%r161, 0;
	mov.u32 	%r166, %r161;
	@%p11 bra 	$L__BB1_6;
	mul.wide.u32 	%rd45, %r18, 4;
	add.s64 	%rd46, %rd2, %rd45;
	add.s64 	%rd93, %rd46, 16;
	mov.b32 	%r166, 0;
	mov.u64 	%rd94, %rd4;
	mov.u32 	%r148, %r16;
	mov.u32 	%r149, %r15;
	mov.u32 	%r150, %r14;
	mov.u32 	%r151, %r13;
	mov.u32 	%r152, %r12;
	mov.u32 	%r153, %r11;
	mov.u32 	%r154, %r9;
	mov.u32 	%r155, %r8;
$L__BB1_5:
	.pragma "nounroll";
	ld.global.u32 	%r93, [%rd93+-16];
	ld.global.u32 	%r94, [%rd94];
	mad.lo.s32 	%r95, %r94, %r93, %r166;
	ld.global.u32 	%r96, [%rd93+-12];
	mul.wide.u32 	%rd47, %r154, 4;
	add.s64 	%rd48, %rd1, %rd47;
	ld.global.u32 	%r97, [%rd48];
	mad.lo.s32 	%r98, %r97, %r96, %r95;
	ld.global.u32 	%r99, [%rd93+-8];
	mul.wide.u32 	%rd49, %r153, 4;
	add.s64 	%rd50, %rd1, %rd49;
	ld.global.u32 	%r100, [%rd50];
	mad.lo.s32 	%r101, %r100, %r99, %r98;
	ld.global.u32 	%r102, [%rd93+-4];
	mul.wide.u32 	%rd51, %r152, 4;
	add.s64 	%rd52, %rd1, %rd51;
	ld.global.u32 	%r103, [%rd52];
	mad.lo.s32 	%r104, %r103, %r102, %r101;
	ld.global.u32 	%r105, [%rd93];
	mul.wide.u32 	%rd53, %r151, 4;
	add.s64 	%rd54, %rd1, %rd53;
	ld.global.u32 	%r106, [%rd54];
	mad.lo.s32 	%r107, %r106, %r105, %r104;
	ld.global.u32 	%r108, [%rd93+4];
	mul.wide.u32 	%rd55, %r150, 4;
	add.s64 	%rd56, %rd1, %rd55;
	ld.global.u32 	%r109, [%rd56];
	mad.lo.s32 	%r110, %r109, %r108, %r107;
	ld.global.u32 	%r111, [%rd93+8];
	mul.wide.u32 	%rd57, %r149, 4;
	add.s64 	%rd58, %rd1, %rd57;
	ld.global.u32 	%r112, [%rd58];
	mad.lo.s32 	%r113, %r112, %r111, %r110;
	ld.global.u32 	%r114, [%rd93+12];
	mul.wide.u32 	%rd59, %r148, 4;
	add.s64 	%rd60, %rd1, %rd59;
	ld.global.u32 	%r115, [%rd60];
	mad.lo.s32 	%r166, %r115, %r114, %r113;
	add.s32 	%r155, %r155, 8;
	add.s32 	%r154, %r154, %r10;
	add.s32 	%r153, %r153, %r10;
	add.s32 	%r152, %r152, %r10;
	add.s32 	%r151, %r151, %r10;
	add.s32 	%r150, %r150, %r10;
	add.s32 	%r149, %r149, %r10;
	add.s32 	%r148, %r148, %r10;
	add.s64 	%rd94, %rd94, %rd5;
	add.s64 	%rd93, %rd93, 32;
	setp.ne.s32 	%p12, %r155, 0;
	mov.u32 	%r161, %r6;
	@%p12 bra 	$L__BB1_5;
$L__BB1_6:
	setp.eq.s32 	%p13, %r3, 0;
	@%p13 bra 	$L__BB1_14;
	setp.lt.u32 	%p14, %r4, 3;
	@%p14 bra 	$L__BB1_9;
	add.s32 	%r117, %r161, %r18;
	mul.wide.u32 	%rd61, %r117, 4;
	add.s64 	%rd62, %rd2, %rd61;
	ld.global.u32 	%r118, [%rd62];
	mad.lo.s32 	%r119, %r161, %r2, %r1;
	mul.wide.u32 	%rd63, %r119, 4;
	add.s64 	%rd64, %rd1, %rd63;
	ld.global.u32 	%r120, [%rd64];
	mad.lo.s32 	%r121, %r120, %r118, %r166;
	cvt.u64.u32 	%rd65, %r18;
	cvt.u64.u32 	%rd66, %r161;
	add.s64 	%rd67, %rd66, %rd65;
	shl.b64 	%rd68, %rd67, 2;
	add.s64 	%rd69, %rd2, %rd68;
	ld.global.u32 	%r122, [%rd69+4];
	add.s32 	%r123, %r119, %r2;
	mul.wide.u32 	%rd70, %r123, 4;
	add.s64 	%rd71, %rd1, %rd70;
	ld.global.u32 	%r124, [%rd71];
	mad.lo.s32 	%r125, %r124, %r122, %r121;
	ld.global.u32 	%r126, [%rd69+8];
	add.s32 	%r127, %r123, %r2;
	mul.wide.u32 	%rd72, %r127, 4;
	add.s64 	%rd73, %rd1, %rd72;
	ld.global.u32 	%r128, [%rd73];
	mad.lo.s32 	%r129, %r128, %r126, %r125;
	ld.global.u32 	%r130, [%rd69+12];
	add.s32 	%r131, %r127, %r2;
	mul.wide.u32 	%rd74, %r131, 4;
	add.s64 	%rd75, %rd1, %rd74;
	ld.global.u32 	%r132, [%rd75];
	mad.lo.s32 	%r166, %r132, %r130, %r129;
	add.s32 	%r161, %r161, 4;
$L__BB1_9:
	setp.eq.s32 	%p15, %r5, 0;
	@%p15 bra 	$L__BB1_14;
	setp.eq.s32 	%p16, %r5, 1;
	@%p16 bra 	$L__BB1_12;
	add.s32 	%r134, %r161, %r18;
	mul.wide.u32 	%rd76, %r134, 4;
	add.s64 	%rd77, %rd2, %rd76;
	ld.global.u32 	%r135, [%rd77];
	mad.lo.s32 	%r136, %r161, %r2, %r1;
	mul.wide.u32 	%rd78, %r136, 4;
	add.s64 	%rd79, %rd1, %rd78;
	ld.global.u32 	%r137, [%rd79];
	mad.lo.s32 	%r138, %r137, %r135, %r166;
	cvt.u64.u32 	%rd80, %r18;
	cvt.u64.u32 	%rd81, %r161;
	add.s64 	%rd82, %rd81, %rd80;
	shl.b64 	%rd83, %rd82, 2;
	add.s64 	%rd84, %rd2, %rd83;
	ld.global.u32 	%r139, [%rd84+4];
	add.s32 	%r140, %r136, %r2;
	mul.wide.u32 	%rd85, %r140, 4;
	add.s64 	%rd86, %rd1, %rd85;
	ld.global.u32 	%r141, [%rd86];
	mad.lo.s32 	%r166, %r141, %r139, %r138;
	add.s32 	%r161, %r161, 2;
$L__BB1_12:
	setp.eq.s32 	%p17, %r7, 0;
	@%p17 bra 	$L__BB1_14;
	add.s32 	%r142, %r161, %r18;
	mul.wide.u32 	%rd87, %r142, 4;
	add.s64 	%rd88, %rd2, %rd87;
	ld.global.u32 	%r143, [%rd88];
	mad.lo.s32 	%r144, %r161, %r2, %r1;
	mul.wide.u32 	%rd89, %r144, 4;
	add.s64 	%rd90, %rd1, %rd89;
	ld.global.u32 	%r145, [%rd90];
	mad.lo.s32 	%r166, %r145, %r143, %r166;
$L__BB1_14:
	mad.lo.s32 	%r146, %r147, %r2, %r1;
	mul.wide.u32 	%rd91, %r146, 4;
	add.s64 	%rd92, %rd3, %rd91;
	st.global.u32 	[%rd92], %r166;
	add.s32 	%r147, %r147, 1;
	setp.eq.s32 	%p18, %r147, %r63;
	@%p18 bra 	$L__BB1_26;
	bra.uni 	$L__BB1_3;
$L__BB1_15:
	and.b32  	%r53, %r63, 7;
	setp.lt.u32 	%p3, %r63, 8;
	mov.b32 	%r169, 0;
	@%p3 bra 	$L__BB1_18;
	and.b32  	%r169, %r63, 2147483640;
	mov.b32 	%r167, 0;
$L__BB1_17:
	.pragma "nounroll";
	mad.lo.s32 	%r67, %r167, %r2, %r1;
	mul.wide.u32 	%rd14, %r67, 4;
	add.s64 	%rd15, %rd3, %rd14;
	mov.b32 	%r68, 0;
	st.global.u32 	[%rd15], %r68;
	add.s32 	%r69, %r67, %r2;
	mul.wide.u32 	%rd16, %r69, 4;
	add.s64 	%rd17, %rd3, %rd16;
	st.global.u32 	[%rd17], %r68;
	add.s32 	%r70, %r69, %r2;
	mul.wide.u32 	%rd18, %r70, 4;
	add.s64 	%rd19, %rd3, %rd18;
	st.global.u32 	[%rd19], %r68;
	add.s32 	%r71, %r70, %r2;
	mul.wide.u32 	%rd20, %r71, 4;
	add.s64 	%rd21, %rd3, %rd20;
	st.global.u32 	[%rd21], %r68;
	add.s32 	%r72, %r71, %r2;
	mul.wide.u32 	%rd22, %r72, 4;
	add.s64 	%rd23, %rd3, %rd22;
	st.global.u32 	[%rd23], %r68;
	add.s32 	%r73, %r72, %r2;
	mul.wide.u32 	%rd24, %r73, 4;
	add.s64 	%rd25, %rd3, %rd24;
	st.global.u32 	[%rd25], %r68;
	add.s32 	%r74, %r73, %r2;
	mul.wide.u32 	%rd26, %r74, 4;
	add.s64 	%rd27, %rd3, %rd26;
	st.global.u32 	[%rd27], %r68;
	add.s32 	%r75, %r74, %r2;
	mul.wide.u32 	%rd28, %r75, 4;
	add.s64 	%rd29, %rd3, %rd28;
	st.global.u32 	[%rd29], %r68;
	add.s32 	%r167, %r167, 8;
	setp.ne.s32 	%p4, %r167, %r169;
	@%p4 bra 	$L__BB1_17;
$L__BB1_18:
	setp.eq.s32 	%p5, %r53, 0;
	@%p5 bra 	$L__BB1_26;
	and.b32  	%r58, %r63, 3;
	setp.lt.u32 	%p6, %r53, 4;
	@%p6 bra 	$L__BB1_21;
	mad.lo.s32 	%r76, %r169, %r2, %r1;
	mul.wide.u32 	%rd30, %r76, 4;
	add.s64 	%rd31, %rd3, %rd30;
	mov.b32 	%r77, 0;
	st.global.u32 	[%rd31], %r77;
	add.s32 	%r78, %r76, %r2;
	mul.wide.u32 	%rd32, %r78, 4;
	add.s64 	%rd33, %rd3, %rd32;
	st.global.u32 	[%rd33], %r77;
	add.s32 	%r79, %r78, %r2;
	mul.wide.u32 	%rd34, %r79, 4;
	add.s64 	%rd35, %rd3, %rd34;
	st.global.u32 	[%rd35], %r77;
	add.s32 	%r80, %r79, %r2;
	mul.wide.u32 	%rd36, %r80, 4;
	add.s64 	%rd37, %rd3, %rd36;
	st.global.u32 	[%rd37], %r77;
	add.s32 	%r169, %r169, 4;
$L__BB1_21:
	setp.eq.s32 	%p7, %r58, 0;
	@%p7 bra 	$L__BB1_26;
	setp.eq.s32 	%p8, %r58, 1;
	@%p8 bra 	$L__BB1_24;
	mad.lo.s32 	%r81, %r169, %r2, %r1;
	mul.wide.u32 	%rd38, %r81, 4;
	add.s64 	%rd39, %rd3, %rd38;
	mov.b32 	%r82, 0;
	st.global.u32 	[%rd39], %r82;
	add.s32 	%r83, %r81, %r2;
	mul.wide.u32 	%rd40, %r83, 4;
	add.s64 	%rd41, %rd3, %rd40;
	st.global.u32 	[%rd41], %r82;
	add.s32 	%r169, %r169, 2;
$L__BB1_24:
	and.b32  	%r84, %r63, 1;
	setp.eq.b32 	%p9, %r84, 1;
	not.pred 	%p10, %p9;
	@%p10 bra 	$L__BB1_26;
	mad.lo.s32 	%r85, %r169, %r2, %r1;
	mul.wide.u32 	%rd42, %r85, 4;
	add.s64 	%rd43, %rd3, %rd42;
	mov.b32 	%r86, 0;
	st.global.u32 	[%rd43], %r86;
$L__BB1_26:
	ret;

}
	// .globl	_Z16multiplyElementsPiS_S_i
.visible .entry _Z16multiplyElementsPiS_S_i(
	.param .u64 .ptr .align 1 _Z16multiplyElementsPiS_S_i_param_0,
	.param .u64 .ptr .align 1 _Z16multiplyElementsPiS_S_i_param_1,
	.param .u64 .ptr .align 1 _Z16multiplyElementsPiS_S_i_param_2,
	.param .u32 _Z16multiplyElementsPiS_S_i_param_3
)
{
	.reg .pred 	%p<10>;
	.reg .b32 	%r<131>;
	.reg .b64 	%rd<65>;

	ld.param.u64 	%rd10, [_Z16multiplyElementsPiS_S_i_param_0];
	ld.param.u64 	%rd11, [_Z16multiplyElementsPiS_S_i_param_1];
	ld.param.u64 	%rd9, [_Z16multiplyElementsPiS_S_i_param_2];
	ld.param.u32 	%r49, [_Z16multiplyElementsPiS_S_i_param_3];
	cvta.to.global.u64 	%rd1, %rd11;
	cvta.to.global.u64 	%rd2, %rd10;
	mov.u32 	%r1, %tid.y;
	mov.u32 	%r2, %tid.x;
	mov.u32 	%r3, %ntid.x;
	setp.lt.s32 	%p1, %r49, 1;
	mov.b32 	%r130, 0;
	@%p1 bra 	$L__BB2_12;
	mul.lo.s32 	%r4, %r49, %r1;
	and.b32  	%r5, %r49, 7;
	setp.lt.u32 	%p2, %r49, 8;
	mov.b32 	%r125, 0;
	mov.u32 	%r130, %r125;
	@%p2 bra 	$L__BB2_4;
	and.b32  	%r125, %r49, 2147483640;
	neg.s32 	%r119, %r125;
	add.s32 	%r118, %r2, %r3;
	shl.b32 	%r54, %r3, 1;
	add.s32 	%r117, %r2, %r54;
	mad.lo.s32 	%r116, %r3, 3, %r2;
	shl.b32 	%r55, %r3, 2;
	add.s32 	%r115, %r2, %r55;
	mad.lo.s32 	%r114, %r3, 5, %r2;
	mad.lo.s32 	%r113, %r3, 6, %r2;
	mad.lo.s32 	%r112, %r3, 7, %r2;
	mul.wide.u32 	%rd12, %r2, 4;
	add.s64 	%rd64, %rd1, %rd12;
	mul.wide.u32 	%rd13, %r4, 4;
	add.s64 	%rd14, %rd13, %rd2;
	add.s64 	%rd63, %rd14, 16;
	mov.b32 	%r130, 0;
	mul.wide.u32 	%rd29, %r3, 32;
$L__BB2_3:
	.pragma "nounroll";
	ld.global.u32 	%r56, [%rd63+-16];
	ld.global.u32 	%r57, [%rd64];
	mad.lo.s32 	%r58, %r57, %r56, %r130;
	ld.global.u32 	%r59, [%rd63+-12];
	mul.wide.u32 	%rd15, %r118, 4;
	add.s64 	%rd16, %rd1, %rd15;
	ld.global.u32 	%r60, [%rd16];
	mad.lo.s32 	%r61, %r60, %r59, %r58;
	ld.global.u32 	%r62, [%rd63+-8];
	mul.wide.u32 	%rd17, %r117, 4;
	add.s64 	%rd18, %rd1, %rd17;
	ld.global.u32 	%r63, [%rd18];
	mad.lo.s32 	%r64, %r63, %r62, %r61;
	ld.global.u32 	%r65, [%rd63+-4];
	mul.wide.u32 	%rd19, %r116, 4;
	add.s64 	%rd20, %rd1, %rd19;
	ld.global.u32 	%r66, [%rd20];
	mad.lo.s32 	%r67, %r66, %r65, %r64;
	ld.global.u32 	%r68, [%rd63];
	mul.wide.u32 	%rd21, %r115, 4;
	add.s64 	%rd22, %rd1, %rd21;
	ld.global.u32 	%r69, [%rd22];
	mad.lo.s32 	%r70, %r69, %r68, %r67;
	ld.global.u32 	%r71, [%rd63+4];
	mul.wide.u32 	%rd23, %r114, 4;
	add.s64 	%rd24, %rd1, %rd23;
	ld.global.u32 	%r72, [%rd24];
	mad.lo.s32 	%r73, %r72, %r71, %r70;
	ld.global.u32 	%r74, [%rd63+8];
	mul.wide.u32 	%rd25, %r113, 4;
	add.s64 	%rd26, %rd1, %rd25;
	ld.global.u32 	%r75, [%rd26];
	mad.lo.s32 	%r76, %r75, %r74, %r73;
	ld.global.u32 	%r77, [%rd63+12];
	mul.wide.u32 	%rd27, %r112, 4;
	add.s64 	%rd28, %rd1, %rd27;
	ld.global.u32 	%r78, [%rd28];
	mad.lo.s32 	%r130, %r78, %r77, %r76;
	add.s32 	%r119, %r119, 8;
	shl.b32 	%r79, %r3, 3;
	add.s32 	%r118, %r118, %r79;
	add.s32 	%r117, %r117, %r79;
	add.s32 	%r116, %r116, %r79;
	add.s32 	%r115, %r115, %r79;
	add.s32 	%r114, %r114, %r79;
	add.s32 	%r113, %r113, %r79;
	add.s32 	%r112, %r112, %r79;
	add.s64 	%rd64, %rd64, %rd29;
	add.s64 	%rd63, %rd63, 32;
	setp.ne.s32 	%p3, %r119, 0;
	@%p3 bra 	$L__BB2_3;
$L__BB2_4:
	setp.eq.s32 	%p4, %r5, 0;
	@%p4 bra 	$L__BB2_12;
	and.b32  	%r36, %r49, 3;
	setp.lt.u32 	%p5, %r5, 4;
	@%p5 bra 	$L__BB2_7;
	add.s32 	%r81, %r125, %r4;
	mul.wide.u32 	%rd30, %r81, 4;
	add.s64 	%rd31, %rd2, %rd30;
	ld.global.u32 	%r82, [%rd31];
	mad.lo.s32 	%r83, %r125, %r3, %r2;
	mul.wide.u32 	%rd32, %r83, 4;
	add.s64 	%rd33, %rd1, %rd32;
	ld.global.u32 	%r84, [%rd33];
	mad.lo.s32 	%r85, %r84, %r82, %r130;
	cvt.u64.u32 	%rd34, %r4;
	cvt.u64.u32 	%rd35, %r125;
	add.s64 	%rd36, %rd35, %rd34;
	shl.b64 	%rd37, %rd36, 2;
	add.s64 	%rd38, %rd2, %rd37;
	ld.global.u32 	%r86, [%rd38+4];
	add.s32 	%r87, %r83, %r3;
	mul.wide.u32 	%rd39, %r87, 4;
	add.s64 	%rd40, %rd1, %rd39;
	ld.global.u32 	%r88, [%rd40];
	mad.lo.s32 	%r89, %r88, %r86, %r85;
	ld.global.u32 	%r90, [%rd38+8];
	add.s32 	%r91, %r87, %r3;
	mul.wide.u32 	%rd41, %r91, 4;
	add.s64 	%rd42, %rd1, %rd41;
	ld.global.u32 	%r92, [%rd42];
	mad.lo.s32 	%r93, %r92, %r90, %r89;
	ld.global.u32 	%r94, [%rd38+12];
	add.s32 	%r95, %r91, %r3;
	mul.wide.u32 	%rd43, %r95, 4;
	add.s64 	%rd44, %rd1, %rd43;
	ld.global.u32 	%r96, [%rd44];
	mad.lo.s32 	%r130, %r96, %r94, %r93;
	add.s32 	%r125, %r125, 4;
$L__BB2_7:
	setp.eq.s32 	%p6, %r36, 0;
	@%p6 bra 	$L__BB2_12;
	setp.eq.s32 	%p7, %r36, 1;
	@%p7 bra 	$L__BB2_10;
	add.s32 	%r98, %r125, %r4;
	mul.wide.u32 	%rd45, %r98, 4;
	add.s64 	%rd46, %rd2, %rd45;
	ld.global.u32 	%r99, [%rd46];
	mad.lo.s32 	%r100, %r125, %r3, %r2;
	mul.wide.u32 	%rd47, %r100, 4;
	add.s64 	%rd48, %rd1, %rd47;
	ld.global.u32 	%r101, [%rd48];
	mad.lo.s32 	%r102, %r101, %r99, %r130;
	cvt.u64.u32 	%rd49, %r4;
	cvt.u64.u32 	%rd50, %r125;
	add.s64 	%rd51, %rd50, %rd49;
	shl.b64 	%rd52, %rd51, 2;
	add.s64 	%rd53, %rd2, %rd52;
	ld.global.u32 	%r103, [%rd53+4];
	add.s32 	%r104, %r100, %r3;
	mul.wide.u32 	%rd54, %r104, 4;
	add.s64 	%rd55, %rd1, %rd54;
	ld.global.u32 	%r105, [%rd55];
	mad.lo.s32 	%r130, %r105, %r103, %r102;
	add.s32 	%r125, %r125, 2;
$L__BB2_10:
	and.b32  	%r106, %r49, 1;
	setp.eq.b32 	%p8, %r106, 1;
	not.pred 	%p9, %p8;
	@%p9 bra 	$L__BB2_12;
	add.s32 	%r107, %r125, %r4;
	mul.wide.u32 	%rd56, %r107, 4;
	add.s64 	%rd57, %rd2, %rd56;
	ld.global.u32 	%r108, [%rd57];
	mad.lo.s32 	%r109, %r125, %r3, %r2;
	mul.wide.u32 	%rd58, %r109, 4;
	add.s64 	%rd59, %rd1, %rd58;
	ld.global.u32 	%r110, [%rd59];
	mad.lo.s32 	%r130, %r110, %r108, %r130;
$L__BB2_12:
	cvta.to.global.u64 	%rd60, %rd9;
	mad.lo.s32 	%r111, %r1, %r3, %r2;
	mul.wide.u32 	%rd61, %r111, 4;
	add.s64 	%rd62, %rd60, %rd61;
	st.global.u32 	[%rd62], %r130;
	ret;

}


// ===== COMPILED SASS (sm_100) =====

	.target	sm_100

	.elftype	@"ET_EXEC"


//--------------------- .note.nv.tkinfo           --------------------------
	.section	.note.nv.tkinfo,"",@"SHT_NOTE"
	.sectionflags	@"SHF_NOTE_NV_TKINFO"
	.tkinfo
        /*0018*/ 	.word	0x00000002
        /*0030*/ 	.string	""
        /*0030*/ 	.string	"ptxas"
        /*0030*/ 	.string	"Cuda compilation tools, release 13.0, V13.0.88"
        /*0030*/ 	.string	"Build cuda_13.0.r13.0/compiler.36424714_0"
        /*0030*/ 	.string	"-arch sm_100 -m 64 "



//--------------------- .note.nv.cuinfo           --------------------------
	.section	.note.nv.cuinfo,"",@"SHT_NOTE"
	.sectionflags	@"SHF_NOTE_NV_CUINFO"
        /*0018*/ 	.short	0x0002
        /*001a*/ 	.short	0x0064
        /*001c*/ 	.short	0x0082
	.zero		2


//--------------------- .nv.info                  --------------------------
	.section	.nv.info,"",@"SHT_CUDA_INFO"
	.align	4


	//----- nvinfo : EIATTR_REGCOUNT
	.align		4
        /*0000*/ 	.byte	0x04, 0x2f
        /*0002*/ 	.short	(.L_1 - .L_0)
	.align		4
.L_0:
        /*0004*/ 	.word	index@(_Z12multiplyRowsPiS_S_ii)
        /*0008*/ 	.word	0x00000020


	//----- nvinfo : EIATTR_FRAME_SIZE
	.align		4
.L_1:
        /*000c*/ 	.byte	0x04, 0x11
        /*000e*/ 	.short	(.L_3 - .L_2)
	.align		4
.L_2:
        /*0010*/ 	.word	index@(_Z12multiplyRowsPiS_S_ii)
        /*0014*/ 	.word	0x00000000


	//----- nvinfo : EIATTR_REGCOUNT
	.align		4
.L_3:
        /*0018*/ 	.byte	0x04, 0x2f
        /*001a*/ 	.short	(.L_5 - .L_4)
	.align		4
.L_4:
        /*001c*/ 	.word	index@(_Z12multiplyColsPiS_S_ii)
        /*0020*/ 	.word	0x00000020


	//----- nvinfo : EIATTR_FRAME_SIZE
	.align		4
.L_5:
        /*0024*/ 	.byte	0x04, 0x11
        /*0026*/ 	.short	(.L_7 - .L_6)
	.align		4
.L_6:
        /*0028*/ 	.word	index@(_Z12multiplyColsPiS_S_ii)
        /*002c*/ 	.word	0x00000000


	//----- nvinfo : EIATTR_REGCOUNT
	.align		4
.L_7:
        /*0030*/ 	.byte	0x04, 0x2f
        /*0032*/ 	.short	(.L_9 - .L_8)
	.align		4
.L_8:
        /*0034*/ 	.word	index@(_Z16multiplyElementsPiS_S_i)
        /*0038*/ 	.word	0x00000020


	//----- nvinfo : EIATTR_FRAME_SIZE
	.align		4
.L_9:
        /*003c*/ 	.byte	0x04, 0x11
        /*003e*/ 	.short	(.L_11 - .L_10)
	.align		4
.L_10:
        /*0040*/ 	.word	index@(_Z16multiplyElementsPiS_S_i)
        /*0044*/ 	.word	0x00000000


	//----- nvinfo : EIATTR_MIN_STACK_SIZE
	.align		4
.L_11:
        /*0048*/ 	.byte	0x04, 0x12
        /*004a*/ 	.short	(.L_13 - .L_12)
	.align		4
.L_12:
        /*004c*/ 	.word	index@(_Z16multiplyElementsPiS_S_i)
        /*0050*/ 	.word	0x00000000


	//----- nvinfo : EIATTR_MIN_STACK_SIZE
	.align		4
.L_13:
        /*0054*/ 	.byte	0x04, 0x12
        /*0056*/ 	.short	(.L_15 - .L_14)
	.align		4
.L_14:
        /*0058*/ 	.word	index@(_Z12multiplyColsPiS_S_ii)
        /*005c*/ 	.word	0x00000000


	//----- nvinfo : EIATTR_MIN_STACK_SIZE
	.align		4
.L_15:
        /*0060*/ 	.byte	0x04, 0x12
        /*0062*/ 	.short	(.L_17 - .L_16)
	.align		4
.L_16:
        /*0064*/ 	.word	index@(_Z12multiplyRowsPiS_S_ii)
        /*0068*/ 	.word	0x00000000
.L_17:


//--------------------- .nv.compat                --------------------------
	.section	.nv.compat,"",@"SHT_CUDA_COMPAT_INFO"
	.align	4
        /*0000*/ 	.byte	0x02, 0x09, 0x00, 0x00, 0x02, 0x02, 0x01, 0x00, 0x02, 0x05, 0x05, 0x00, 0x03, 0x07, 0x01, 0x01
        /*0010*/ 	.byte	0x02, 0x03, 0x00, 0x00, 0x02, 0x06, 0x01, 0x00, 0x04, 0x0b, 0x08, 0x00, 0x09, 0x00, 0x00, 0x00
        /*0020*/ 	.byte	0x00, 0x00, 0x00, 0x00


//--------------------- .nv.info._Z16multiplyElementsPiS_S_i --------------------------
	.section	.nv.info._Z16multiplyElementsPiS_S_i,"",@"SHT_CUDA_INFO"
	.sectionflags	@""
	.align	4


	//----- nvinfo : EIATTR_CUDA_API_VERSION
	.align		4
        /*0000*/ 	.byte	0x04, 0x37
        /*0002*/ 	.short	(.L_19 - .L_18)
.L_18:
        /*0004*/ 	.word	0x00000082


	//----- nvinfo : EIATTR_KPARAM_INFO
	.align		4
.L_19:
        /*0008*/ 	.byte	0x04, 0x17
        /*000a*/ 	.short	(.L_21 - .L_20)
.L_20:
        /*000c*/ 	.word	0x00000000
        /*0010*/ 	.short	0x0003
        /*0012*/ 	.short	0x0018
        /*0014*/ 	.byte	0x00, 0xf0, 0x11, 0x00


	//----- nvinfo : EIATTR_KPARAM_INFO
	.align		4
.L_21:
        /*0018*/ 	.byte	0x04, 0x17
        /*001a*/ 	.short	(.L_23 - .L_22)
.L_22:
        /*001c*/ 	.word	0x00000000
        /*0020*/ 	.short	0x0002
        /*0022*/ 	.short	0x0010
        /*0024*/ 	.byte	0x00, 0xf5, 0x21, 0x00


	//----- nvinfo : EIATTR_KPARAM_INFO
	.align		4
.L_23:
        /*0028*/ 	.byte	0x04, 0x17
        /*002a*/ 	.short	(.L_25 - .L_24)
.L_24:
        /*002c*/ 	.word	0x00000000
        /*0030*/ 	.short	0x0001
        /*0032*/ 	.short	0x0008
        /*0034*/ 	.byte	0x00, 0xf5, 0x21, 0x00


	//----- nvinfo : EIATTR_KPARAM_INFO
	.align		4
.L_25:
        /*0038*/ 	.byte	0x04, 0x17
        /*003a*/ 	.short	(.L_27 - .L_26)
.L_26:
        /*003c*/ 	.word	0x00000000
        /*0040*/ 	.short	0x0000
        /*0042*/ 	.short	0x0000
        /*0044*/ 	.byte	0x00, 0xf5, 0x21, 0x00


	//----- nvinfo : EIATTR_SPARSE_MMA_MASK
	.align		4
.L_27:
        /*0048*/ 	.byte	0x03, 0x50
        /*004a*/ 	.short	0x0000


	//----- nvinfo : EIATTR_MAXREG_COUNT
	.align		4
        /*004c*/ 	.byte	0x03, 0x1b
        /*004e*/ 	.short	0x00ff


	//----- nvinfo : EIATTR_MERCURY_ISA_VERSION
	.align		4
        /*0050*/ 	.byte	0x03, 0x5f
        /*0052*/ 	.short	0x0101


	//----- nvinfo : EIATTR_VRC_CTA_INIT_COUNT
	.align		4
        /*0054*/ 	.byte	0x02, 0x4a
	.zero		1
	.zero		1


	//----- nvinfo : EIATTR_EXIT_INSTR_OFFSETS
	.align		4
        /*0058*/ 	.byte	0x04, 0x1c
        /*005a*/ 	.short	(.L_29 - .L_28)


	//   ....[0]....
.L_28:
        /*005c*/ 	.word	0x00000960


	//----- nvinfo : EIATTR_CBANK_PARAM_SIZE
	.align		4
.L_29:
        /*0060*/ 	.byte	0x03, 0x19
        /*0062*/ 	.short	0x001c


	//----- nvinfo : EIATTR_PARAM_CBANK
	.align		4
        /*0064*/ 	.byte	0x04, 0x0a
        /*0066*/ 	.short	(.L_31 - .L_30)
	.align		4
.L_30:
        /*0068*/ 	.word	index@(.nv.constant0._Z16multiplyElementsPiS_S_i)
        /*006c*/ 	.short	0x0380
        /*006e*/ 	.short	0x001c


	//----- nvinfo : EIATTR_SW_WAR
	.align		4
.L_31:
        /*0070*/ 	.byte	0x04, 0x36
        /*0072*/ 	.short	(.L_33 - .L_32)
.L_32:
        /*0074*/ 	.word	0x00000008
.L_33:


//--------------------- .nv.info._Z12multiplyColsPiS_S_ii --------------------------
	.section	.nv.info._Z12multiplyColsPiS_S_ii,"",@"SHT_CUDA_INFO"
	.sectionflags	@""
	.align	4


	//----- nvinfo : EIATTR_CUDA_API_VERSION
	.align		4
        /*0000*/ 	.byte	0x04, 0x37
        /*0002*/ 	.short	(.L_35 - .L_34)
.L_34:
        /*0004*/ 	.word	0x00000082


	//----- nvinfo : EIATTR_KPARAM_INFO
	.align		4
.L_35:
        /*0008*/ 	.byte	0x04, 0x17
        /*000a*/ 	.short	(.L_37 - .L_36)
.L_36:
        /*000c*/ 	.word	0x00000000
        /*0010*/ 	.short	0x0004
        /*0012*/ 	.short	0x001c
        /*0014*/ 	.byte	0x00, 0xf0, 0x11, 0x00


	//----- nvinfo : EIATTR_KPARAM_INFO
	.align		4
.L_37:
        /*0018*/ 	.byte	0x04, 0x17
        /*001a*/ 	.short	(.L_39 - .L_38)
.L_38:
        /*001c*/ 	.word	0x00000000
        /*0020*/ 	.short	0x0003
        /*0022*/ 	.short	0x0018
        /*0024*/ 	.byte	0x00, 0xf0, 0x11, 0x00


	//----- nvinfo : EIATTR_KPARAM_INFO
	.align		4
.L_39:
        /*0028*/ 	.byte	0x04, 0x17
        /*002a*/ 	.short	(.L_41 - .L_40)
.L_40:
        /*002c*/ 	.word	0x00000000
        /*0030*/ 	.short	0x0002
        /*0032*/ 	.short	0x0010
        /*0034*/ 	.byte	0x00, 0xf5, 0x21, 0x00


	//----- nvinfo : EIATTR_KPARAM_INFO
	.align		4
.L_41:
        /*0038*/ 	.byte	0x04, 0x17
        /*003a*/ 	.short	(.L_43 - .L_42)
.L_42:
        /*003c*/ 	.word	0x00000000
        /*0040*/ 	.short	0x0001
        /*0042*/ 	.short	0x0008
        /*0044*/ 	.byte	0x00, 0xf5, 0x21, 0x00


	//----- nvinfo : EIATTR_KPARAM_INFO
	.align		4
.L_43:
        /*0048*/ 	.byte	0x04, 0x17
        /*004a*/ 	.short	(.L_45 - .L_44)
.L_44:
        /*004c*/ 	.word	0x00000000
        /*0050*/ 	.short	0x0000
        /*0052*/ 	.short	0x0000
        /*0054*/ 	.byte	0x00, 0xf5, 0x21, 0x00


	//----- nvinfo : EIATTR_SPARSE_MMA_MASK
	.align		4
.L_45:
        /*0058*/ 	.byte	0x03, 0x50
        /*005a*/ 	.short	0x0000


	//----- nvinfo : EIATTR_MAXREG_COUNT
	.align		4
        /*005c*/ 	.byte	0x03, 0x1b
        /*005e*/ 	.short	0x00ff


	//----- nvinfo : EIATTR_MERCURY_ISA_VERSION
	.align		4
        /*0060*/ 	.byte	0x03, 0x5f
        /*0062*/ 	.short	0x0101


	//----- nvinfo : EIATTR_VRC_CTA_INIT_COUNT
	.align		4
        /*0064*/ 	.byte	0x02, 0x4a
	.zero		1
	.zero		1


	//----- nvinfo : EIATTR_EXIT_INSTR_OFFSETS
	.align		4
        /*0068*/ 	.byte	0x04, 0x1c
        /*006a*/ 	.short	(.L_47 - .L_46)


	//   ....[0]....
.L_46:
        /*006c*/ 	.word	0x00000030


	//   ....[1]....
        /*0070*/ 	.word	0x00000c50


	//   ....[2]....
        /*0074*/ 	.word	0x00000eb0


	//   ....[3]....
        /*0078*/ 	.word	0x00000fe0


	//   ....[4]....
        /*007c*/ 	.word	0x000010b0


	//   ....[5]....
        /*0080*/ 	.word	0x00001100


	//----- nvinfo : EIATTR_CBANK_PARAM_SIZE
	.align		4
.L_47:
        /*0084*/ 	.byte	0x03, 0x19
        /*0086*/ 	.short	0x0020


	//----- nvinfo : EIATTR_PARAM_CBANK
	.align		4
        /*0088*/ 	.byte	0x04, 0x0a
        /*008a*/ 	.short	(.L_49 - .L_48)
	.align		4
.L_48:
        /*008c*/ 	.word	index@(.nv.constant0._Z12multiplyColsPiS_S_ii)
        /*0090*/ 	.short	0x0380
        /*0092*/ 	.short	0x0020


	//----- nvinfo : EIATTR_SW_WAR
	.align		4
.L_49:
        /*0094*/ 	.byte	0x04, 0x36
        /*0096*/ 	.short	(.L_51 - .L_50)
.L_50:
        /*0098*/ 	.word	0x00000008
.L_51:


//--------------------- .nv.info._Z12multiplyRowsPiS_S_ii --------------------------
	.section	.nv.info._Z12multiplyRowsPiS_S_ii,"",@"SHT_CUDA_INFO"
	.sectionflags	@""
	.align	4


	//----- nvinfo : EIATTR_CUDA_API_VERSION
	.align		4
        /*0000*/ 	.byte	0x04, 0x37
        /*0002*/ 	.short	(.L_53 - .L_52)
.L_52:
        /*0004*/ 	.word	0x00000082


	//----- nvinfo : EIATTR_KPARAM_INFO
	.align		4
.L_53:
        /*0008*/ 	.byte	0x04, 0x17
        /*000a*/ 	.short	(.L_55 - .L_54)
.L_54:
        /*000c*/ 	.word	0x00000000
        /*0010*/ 	.short	0x0004
        /*0012*/ 	.short	0x001c
        /*0014*/ 	.byte	0x00, 0xf0, 0x11, 0x00


	//----- nvinfo : EIATTR_KPARAM_INFO
	.align		4
.L_55:
        /*0018*/ 	.byte	0x04, 0x17
        /*001a*/ 	.short	(.L_57 - .L_56)
.L_56:
        /*001c*/ 	.word	0x00000000
        /*0020*/ 	.short	0x0003
        /*0022*/ 	.short	0x0018
        /*0024*/ 	.byte	0x00, 0xf0, 0x11, 0x00


	//----- nvinfo : EIATTR_KPARAM_INFO
	.align		4
.L_57:
        /*0028*/ 	.byte	0x04, 0x17
        /*002a*/ 	.short	(.L_59 - .L_58)
.L_58:
        /*002c*/ 	.word	0x00000000
        /*0030*/ 	.short	0x0002
        /*0032*/ 	.short	0x0010
        /*0034*/ 	.byte	0x00, 0xf5, 0x21, 0x00


	//----- nvinfo : EIATTR_KPARAM_INFO
	.align		4
.L_59:
        /*0038*/ 	.byte	0x04, 0x17
        /*003a*/ 	.short	(.L_61 - .L_60)
.L_60:
        /*003c*/ 	.word	0x00000000
        /*0040*/ 	.short	0x0001
        /*0042*/ 	.short	0x0008
        /*0044*/ 	.byte	0x00, 0xf5, 0x21, 0x00


	//----- nvinfo : EIATTR_KPARAM_INFO
	.align		4
.L_61:
        /*0048*/ 	.byte	0x04, 0x17
        /*004a*/ 	.short	(.L_63 - .L_62)
.L_62:
        /*004c*/ 	.word	0x00000000
        /*0050*/ 	.short	0x0000
        /*0052*/ 	.short	0x0000
        /*0054*/ 	.byte	0x00, 0xf5, 0x21, 0x00


	//----- nvinfo : EIATTR_SPARSE_MMA_MASK
	.align		4
.L_63:
        /*0058*/ 	.byte	0x03, 0x50
        /*005a*/ 	.short	0x0000


	//----- nvinfo : EIATTR_MAXREG_COUNT
	.align		4
        /*005c*/ 	.byte	0x03, 0x1b
        /*005e*/ 	.short	0x00ff


	//----- nvinfo : EIATTR_MERCURY_ISA_VERSION
	.align		4
        /*0060*/ 	.byte	0x03, 0x5f
        /*0062*/ 	.short	0x0101


	//----- nvinfo : EIATTR_VRC_CTA_INIT_COUNT
	.align		4
        /*0064*/ 	.byte	0x02, 0x4a
	.zero		1
	.zero		1


	//----- nvinfo : EIATTR_EXIT_INSTR_OFFSETS
	.align		4
        /*0068*/ 	.byte	0x04, 0x1c
        /*006a*/ 	.short	(.L_65 - .L_64)


	//   ....[0]....
.L_64:
        /*006c*/ 	.word	0x00000030


	//   ....[1]....
        /*0070*/ 	.word	0x00000a80


	//   ....[2]....
        /*0074*/ 	.word	0x00000bf0


	//   ....[3]....
        /*0078*/ 	.word	0x00000d10


	//   ....[4]....
        /*007c*/ 	.word	0x00000e10


	//   ....[5]....
        /*0080*/ 	.word	0x00000e60


	//----- nvinfo : EIATTR_CBANK_PARAM_SIZE
	.align		4
.L_65:
        /*0084*/ 	.byte	0x03, 0x19
        /*0086*/ 	.short	0x0020


	//----- nvinfo : EIATTR_PARAM_CBANK
	.align		4
        /*0088*/ 	.byte	0x04, 0x0a
        /*008a*/ 	.short	(.L_67 - .L_66)
	.align		4
.L_66:
        /*008c*/ 	.word	index@(.nv.constant0._Z12multiplyRowsPiS_S_ii)
        /*0090*/ 	.short	0x0380
        /*0092*/ 	.short	0x0020


	//----- nvinfo : EIATTR_SW_WAR
	.align		4
.L_67:
        /*0094*/ 	.byte	0x04, 0x36
        /*0096*/ 	.short	(.L_69 - .L_68)
.L_68:
        /*0098*/ 	.word	0x00000008
.L_69:


//--------------------- .nv.callgraph             --------------------------
	.section	.nv.callgraph,"",@"SHT_CUDA_CALLGRAPH"
	.align	4
	.sectionentsize	8
	.align		4
        /*0000*/ 	.word	0x00000000
	.align		4
        /*0004*/ 	.word	0xffffffff
	.align		4
        /*0008*/ 	.word	0x00000000
	.align		4
        /*000c*/ 	.word	0xfffffffe
	.align		4
        /*0010*/ 	.word	0x00000000
	.align		4
        /*0014*/ 	.word	0xfffffffd
	.align		4
        /*0018*/ 	.word	0x00000000
	.align		4
        /*001c*/ 	.word	0xfffffffc


//--------------------- .text._Z16multiplyElementsPiS_S_i --------------------------
	.section	.text._Z16multiplyElementsPiS_S_i,"ax",@progbits
	.align	128
        .global         _Z16multiplyElementsPiS_S_i
        .type           _Z16multiplyElementsPiS_S_i,@function
        .size           _Z16multiplyElementsPiS_S_i,(.L_x_28 - _Z16multiplyElementsPiS_S_i)
        .other          _Z16multiplyElementsPiS_S_i,@"STO_CUDA_ENTRY STV_DEFAULT"
_Z16multiplyElementsPiS_S_i:
.text._Z16multiplyElementsPiS_S_i:
[----:B------:R-:W-:Y:S08]  /*0000*/  LDC R1, c[0x0][0x37c] ;  /* 0x0000df00ff017b82 */ /* 0x000ff00000000800 */
[----:B------:R-:W0:Y:S01]  /*0010*/  LDC R0, c[0x0][0x398] ;  /* 0x0000e600ff007b82 */ /* 0x000e220000000800 */
[----:B------:R-:W1:Y:S01]  /*0020*/  S2R R3, SR_TID.Y ;  /* 0x0000000000037919 */ /* 0x000e620000002200 */
[----:B------:R-:W2:Y:S01]  /*0030*/  LDCU.64 UR4, c[0x0][0x358] ;  /* 0x00006b00ff0477ac */ /* 0x000ea20008000a00 */
[----:B------:R-:W-:Y:S01]  /*0040*/  HFMA2 R20, -RZ, RZ, 0, 0 ;  /* 0x00000000ff147431 */ /* 0x000fe200000001ff */
[----:B------:R-:W3:Y:S04]  /*0050*/  S2R R2, SR_TID.X ;  /* 0x0000000000027919 */ /* 0x000ee80000002100 */
[----:B------:R-:W4:Y:S01]  /*0060*/  LDC R5, c[0x0][0x360] ;  /* 0x0000d800ff057b82 */ /* 0x000f220000000800 */
[----:B0-----:R-:W-:-:S13]  /*0070*/  ISETP.GE.AND P0, PT, R0, 0x1, PT ;  /* 0x000000010000780c */ /* 0x001fda0003f06270 */
[----:B-1234-:R-:W-:Y:S05]  /*0080*/  @!P0 BRA `(.L_x_0) ;  /* 0x0000000800248947 */ /* 0x01efea0003800000 */
[C---:B------:R-:W-:Y:S01]  /*0090*/  ISETP.GE.U32.AND P1, PT, R0.reuse, 0x8, PT ;  /* 0x000000080000780c */ /* 0x040fe20003f26070 */
[----:B------:R-:W-:Y:S01]  /*00a0*/  IMAD R7, R3, R0, RZ ;  /* 0x0000000003077224 */ /* 0x000fe200078e02ff */
[----:B------:R-:W-:Y:S02]  /*00b0*/  LOP3.LUT R6, R0, 0x7, RZ, 0xc0, !PT ;  /* 0x0000000700067812 */ /* 0x000fe400078ec0ff */
[----:B------:R-:W-:Y:S02]  /*00c0*/  MOV R8, RZ ;  /* 0x000000ff00087202 */ /* 0x000fe40000000f00 */
[----:B------:R-:W-:Y:S02]  /*00d0*/  ISETP.NE.AND P0, PT, R6, RZ, PT ;  /* 0x000000ff0600720c */ /* 0x000fe40003f05270 */
[----:B------:R-:W-:-:S05]  /*00e0*/  MOV R20, RZ ;  /* 0x000000ff00147202 */ /* 0x000fca0000000f00 */
[----:B------:R-:W-:Y:S06]  /*00f0*/  @!P1 BRA `(.L_x_1) ;  /* 0x0000000000f89947 */ /* 0x000fec0003800000 */
[----:B------:R-:W0:Y:S01]  /*0100*/  LDC.64 R8, c[0x0][0x380] ;  /* 0x0000e000ff087b82 */ /* 0x000e220000000a00 */
[----:B------:R-:W-:Y:S01]  /*0110*/  IADD3 R4, PT, PT, R2, R5, RZ ;  /* 0x0000000502047210 */ /* 0x000fe20007ffe0ff */
[C-C-:B------:R-:W-:Y:S01]  /*0120*/  IMAD R11, R5.reuse, 0x3, R2.reuse ;  /* 0x00000003050b7824 */ /* 0x140fe200078e0202 */
[CC--:B------:R-:W-:Y:S01]  /*0130*/  LEA R10, R5.reuse, R2.reuse, 0x1 ;  /* 0x00000002050a7211 */ /* 0x0c0fe200078e08ff */
[C-C-:B------:R-:W-:Y:S01]  /*0140*/  IMAD R27, R5.reuse, 0x5, R2.reuse ;  /* 0x00000005051b7824 */ /* 0x140fe200078e0202 */
[C---:B------:R-:W-:Y:S01]  /*0150*/  LEA R26, R5.reuse, R2, 0x2 ;  /* 0x00000002051a7211 */ /* 0x040fe200078e10ff */
[C-C-:B------:R-:W-:Y:S01]  /*0160*/  IMAD R28, R5.reuse, 0x6, R2.reuse ;  /* 0x00000006051c7824 */ /* 0x140fe200078e0202 */
[----:B------:R-:W-:Y:S01]  /*0170*/  MOV R20, RZ ;  /* 0x000000ff00147202 */ /* 0x000fe20000000f00 */
[----:B------:R-:W1:Y:S01]  /*0180*/  LDC.64 R12, c[0x0][0x388] ;  /* 0x0000e200ff0c7b82 */ /* 0x000e620000000a00 */
[----:B------:R-:W-:Y:S02]  /*0190*/  IMAD R29, R5, 0x7, R2 ;  /* 0x00000007051d7824 */ /* 0x000fe400078e0202 */
[----:B0-----:R-:W-:-:S03]  /*01a0*/  IMAD.WIDE.U32 R8, R7, 0x4, R8 ;  /* 0x0000000407087825 */ /* 0x001fc600078e0008 */
[----:B------:R-:W-:Y:S02]  /*01b0*/  IADD3 R19, P1, PT, R8, 0x10, RZ ;  /* 0x0000001008137810 */ /* 0x000fe40007f3e0ff */
[----:B------:R-:W-:Y:S01]  /*01c0*/  LOP3.LUT R8, R0, 0x7ffffff8, RZ, 0xc0, !PT ;  /* 0x7ffffff800087812 */ /* 0x000fe200078ec0ff */
[----:B-1----:R-:W-:Y:S01]  /*01d0*/  IMAD.WIDE.U32 R16, R2, 0x4, R12 ;  /* 0x0000000402107825 */ /* 0x002fe200078e000c */
[----:B------:R-:W-:Y:S02]  /*01e0*/  IADD3.X R22, PT, PT, RZ, R9, RZ, P1, !PT ;  /* 0x00000009ff167210 */ /* 0x000fe40000ffe4ff */
[----:B------:R-:W-:-:S07]  /*01f0*/  IADD3 R9, PT, PT, -R8, RZ, RZ ;  /* 0x000000ff08097210 */ /* 0x000fce0007ffe1ff */
.L_x_2:
[----:B------:R-:W-:Y:S01]  /*0200*/  IMAD.MOV.U32 R14, RZ, RZ, R19 ;  /* 0x000000ffff0e7224 */ /* 0x000fe200078e0013 */
[----:B------:R-:W-:Y:S01]  /*0210*/  MOV R15, R22 ;  /* 0x00000016000f7202 */ /* 0x000fe20000000f00 */
[--C-:B------:R-:W-:Y:S01]  /*0220*/  IMAD.WIDE.U32 R18, R4, 0x4, R12.reuse ;  /* 0x0000000404127825 */ /* 0x100fe200078e000c */
[----:B------:R-:W2:Y:S04]  /*0230*/  LDG.E R22, desc[UR4][R16.64] ;  /* 0x0000000410167981 */ /* 0x000ea8000c1e1900 */
[----:B------:R-:W2:Y:S04]  /*0240*/  LDG.E R21, desc[UR4][R14.64+-0x10] ;  /* 0xfffff0040e157981 */ /* 0x000ea8000c1e1900 */
[----:B------:R-:W3:Y:S04]  /*0250*/  LDG.E R18, desc[UR4][R18.64] ;  /* 0x0000000412127981 */ /* 0x000ee8000c1e1900 */
[----:B------:R-:W3:Y:S01]  /*0260*/  LDG.E R23, desc[UR4][R14.64+-0xc] ;  /* 0xfffff4040e177981 */ /* 0x000ee2000c1e1900 */
[----:B------:R-:W-:-:S06]  /*0270*/  IMAD.WIDE.U32 R24, R10, 0x4, R12 ;  /* 0x000000040a187825 */ /* 0x000fcc00078e000c */
[----:B------:R-:W4:Y:S04]  /*0280*/  LDG.E R24, desc[UR4][R24.64] ;  /* 0x0000000418187981 */ /* 0x000f28000c1e1900 */
[----:B------:R-:W5:Y:S01]  /*0290*/  LDG.E R25, desc[UR4][R14.64+0x4] ;  /* 0x000004040e197981 */ /* 0x000f62000c1e1900 */
[----:B--2---:R-:W-:-:S03]  /*02a0*/  IMAD R20, R21, R22, R20 ;  /* 0x0000001615147224 */ /* 0x004fc600078e0214 */
[----:B------:R-:W4:Y:S01]  /*02b0*/  LDG.E R21, desc[UR4][R14.64+-0x8] ;  /* 0xfffff8040e157981 */ /* 0x000f22000c1e1900 */
[----:B---3--:R-:W-:Y:S02]  /*02c0*/  IMAD R20, R23, R18, R20 ;  /* 0x0000001217147224 */ /* 0x008fe400078e0214 */
[----:B------:R-:W-:-:S06]  /*02d0*/  IMAD.WIDE.U32 R22, R11, 0x4, R12 ;  /* 0x000000040b167825 */ /* 0x000fcc00078e000c */
[----:B------:R-:W2:Y:S04]  /*02e0*/  LDG.E R22, desc[UR4][R22.64] ;  /* 0x0000000416167981 */ /* 0x000ea8000c1e1900 */
[----:B------:R-:W2:Y:S01]  /*02f0*/  LDG.E R23, desc[UR4][R14.64+-0x4] ;  /* 0xfffffc040e177981 */ /* 0x000ea2000c1e1900 */
[----:B------:R-:W-:-:S06]  /*0300*/  IMAD.WIDE.U32 R18, R26, 0x4, R12 ;  /* 0x000000041a127825 */ /* 0x000fcc00078e000c */
[----:B------:R-:W3:Y:S04]  /*0310*/  LDG.E R18, desc[UR4][R18.64] ;  /* 0x0000000412127981 */ /* 0x000ee8000c1e1900 */
[----:B------:R-:W3:Y:S01]  /*0320*/  LDG.E R19, desc[UR4][R14.64] ;  /* 0x000000040e137981 */ /* 0x000ee2000c1e1900 */
[----:B----4-:R-:W-:-:S04]  /*0330*/  IMAD R20, R21, R24, R20 ;  /* 0x0000001815147224 */ /* 0x010fc800078e0214 */
[----:B--2---:R-:W-:Y:S02]  /*0340*/  IMAD R22, R23, R22, R20 ;  /* 0x0000001617167224 */ /* 0x004fe400078e0214 */
[----:B------:R-:W-:-:S06]  /*0350*/  IMAD.WIDE.U32 R20, R27, 0x4, R12 ;  /* 0x000000041b147825 */ /* 0x000fcc00078e000c */
[----:B------:R-:W5:Y:S01]  /*0360*/  LDG.E R20, desc[UR4][R20.64] ;  /* 0x0000000414147981 */ /* 0x000f62000c1e1900 */
[----:B---3--:R-:W-:-:S03]  /*0370*/  IMAD R24, R19, R18, R22 ;  /* 0x0000001213187224 */ /* 0x008fc600078e0216 */
[----:B------:R-:W2:Y:S01]  /*0380*/  LDG.E R21, desc[UR4][R14.64+0xc] ;  /* 0x00000c040e157981 */ /* 0x000ea2000c1e1900 */
[----:B------:R-:W-:-:S03]  /*0390*/  IMAD.WIDE.U32 R22, R28, 0x4, R12 ;  /* 0x000000041c167825 */ /* 0x000fc600078e000c */
[----:B------:R-:W3:Y:S04]  /*03a0*/  LDG.E R19, desc[UR4][R14.64+0x8] ;  /* 0x000008040e137981 */ /* 0x000ee8000c1e1900 */
[----:B------:R-:W3:Y:S01]  /*03b0*/  LDG.E R22, desc[UR4][R22.64] ;  /* 0x0000000416167981 */ /* 0x000ee2000c1e1900 */
[----:B-----5:R-:W-:Y:S02]  /*03c0*/  IMAD R18, R25, R20, R24 ;  /* 0x0000001419127224 */ /* 0x020fe400078e0218 */
[----:B------:R-:W-:-:S06]  /*03d0*/  IMAD.WIDE.U32 R24, R29, 0x4, R12 ;  /* 0x000000041d187825 */ /* 0x000fcc00078e000c */
[----:B------:R-:W2:Y:S01]  /*03e0*/  LDG.E R24, desc[UR4][R24.64] ;  /* 0x0000000418187981 */ /* 0x000ea2000c1e1900 */
[----:B------:R-:W-:Y:S01]  /*03f0*/  IADD3 R9, PT, PT, R9, 0x8, RZ ;  /* 0x0000000809097810 */ /* 0x000fe20007ffe0ff */
[----:B---3--:R-:W-:Y:S01]  /*0400*/  IMAD R18, R19, R22, R18 ;  /* 0x0000001613127224 */ /* 0x008fe200078e0212 */
[----:B------:R-:W-:-:S04]  /*0410*/  IADD3 R19, P1, PT, R14, 0x20, RZ ;  /* 0x000000200e137810 */ /* 0x000fc80007f3e0ff */
[----:B------:R-:W-:Y:S02]  /*0420*/  IADD3.X R22, PT, PT, RZ, R15, RZ, P1, !PT ;  /* 0x0000000fff167210 */ /* 0x000fe40000ffe4ff */
[----:B------:R-:W-:Y:S01]  /*0430*/  ISETP.NE.AND P1, PT, R9, RZ, PT ;  /* 0x000000ff0900720c */ /* 0x000fe20003f25270 */
[C---:B------:R-:W-:Y:S01]  /*0440*/  IMAD R26, R5.reuse, 0x8, R26 ;  /* 0x00000008051a7824 */ /* 0x040fe200078e021a */
[C---:B------:R-:W-:Y:S01]  /*0450*/  LEA R4, R5.reuse, R4, 0x3 ;  /* 0x0000000405047211 */ /* 0x040fe200078e18ff */
[C---:B------:R-:W-:Y:S01]  /*0460*/  IMAD.WIDE.U32 R16, R5.reuse, 0x20, R16 ;  /* 0x0000002005107825 */ /* 0x040fe200078e0010 */
[C---:B------:R-:W-:Y:S02]  /*0470*/  LEA R10, R5.reuse, R10, 0x3 ;  /* 0x0000000a050a7211 */ /* 0x040fe400078e18ff */
[C---:B------:R-:W-:Y:S02]  /*0480*/  LEA R11, R5.reuse, R11, 0x3 ;  /* 0x0000000b050b7211 */ /* 0x040fe400078e18ff */
[----:B------:R-:W-:-:S02]  /*0490*/  LEA R27, R5, R27, 0x3 ;  /* 0x0000001b051b7211 */ /* 0x000fc400078e18ff */
[C---:B------:R-:W-:Y:S02]  /*04a0*/  LEA R28, R5.reuse, R28, 0x3 ;  /* 0x0000001c051c7211 */ /* 0x040fe400078e18ff */
[----:B------:R-:W-:Y:S01]  /*04b0*/  LEA R29, R5, R29, 0x3 ;  /* 0x0000001d051d7211 */ /* 0x000fe200078e18ff */
[----:B--2---:R-:W-:Y:S01]  /*04c0*/  IMAD R20, R21, R24, R18 ;  /* 0x0000001815147224 */ /* 0x004fe200078e0212 */
[----:B------:R-:W-:Y:S06]  /*04d0*/  @P1 BRA `(.L_x_2) ;  /* 0xfffffffc00481947 */ /* 0x000fec000383ffff */
.L_x_1:
[----:B------:R-:W-:Y:S05]  /*04e0*/  @!P0 BRA `(.L_x_0) ;  /* 0x00000004000c8947 */ /* 0x000fea0003800000 */
[----:B------:R-:W-:Y:S02]  /*04f0*/  ISETP.GE.U32.AND P1, PT, R6, 0x4, PT ;  /* 0x000000040600780c */ /* 0x000fe40003f26070 */
[----:B------:R-:W-:-:S04]  /*0500*/  LOP3.LUT R4, R0, 0x3, RZ, 0xc0, !PT ;  /* 0x0000000300047812 */ /* 0x000fc800078ec0ff */
[----:B------:R-:W-:-:S07]  /*0510*/  ISETP.NE.AND P0, PT, R4, RZ, PT ;  /* 0x000000ff0400720c */ /* 0x000fce0003f05270 */
[----:B------:R-:W-:Y:S06]  /*0520*/  @!P1 BRA `(.L_x_3) ;  /* 0x0000000000789947 */ /* 0x000fec0003800000 */
[----:B------:R-:W0:Y:S01]  /*0530*/  LDC.64 R16, c[0x0][0x380] ;  /* 0x0000e000ff107b82 */ /* 0x000e220000000a00 */
[----:B------:R-:W1:Y:S01]  /*0540*/  LDCU.64 UR6, c[0x0][0x380] ;  /* 0x00007000ff0677ac */ /* 0x000e620008000a00 */
[-C--:B------:R-:W-:Y:S01]  /*0550*/  IMAD R18, R8, R5.reuse, R2 ;  /* 0x0000000508127224 */ /* 0x080fe200078e0202 */
[CC--:B------:R-:W-:Y:S02]  /*0560*/  IADD3 R9, PT, PT, R7.reuse, R8.reuse, RZ ;  /* 0x0000000807097210 */ /* 0x0c0fe40007ffe0ff */
[----:B------:R-:W-:Y:S02]  /*0570*/  IADD3 R11, P1, PT, R7, R8, RZ ;  /* 0x00000008070b7210 */ /* 0x000fe40007f3e0ff */
[----:B------:R-:W-:Y:S01]  /*0580*/  IADD3 R6, PT, PT, R18, R5, RZ ;  /* 0x0000000512067210 */ /* 0x000fe20007ffe0ff */
[----:B------:R-:W2:Y:S01]  /*0590*/  LDC.64 R12, c[0x0][0x388] ;  /* 0x0000e200ff0c7b82 */ /* 0x000ea20000000a00 */
[----:B------:R-:W-:Y:S02]  /*05a0*/  IADD3.X R22, PT, PT, RZ, RZ, RZ, P1, !PT ;  /* 0x000000ffff167210 */ /* 0x000fe40000ffe4ff */
[----:B-1----:R-:W-:-:S04]  /*05b0*/  LEA R10, P1, R11, UR6, 0x2 ;  /* 0x000000060b0a7c11 */ /* 0x002fc8000f8210ff */
[----:B------:R-:W-:Y:S01]  /*05c0*/  LEA.HI.X R11, R11, UR7, R22, 0x2, P1 ;  /* 0x000000070b0b7c11 */ /* 0x000fe200088f1416 */
[----:B0-----:R-:W-:-:S04]  /*05d0*/  IMAD.WIDE.U32 R16, R9, 0x4, R16 ;  /* 0x0000000409107825 */ /* 0x001fc800078e0010 */
[----:B------:R-:W3:Y:S01]  /*05e0*/  LDG.E R21, desc[UR4][R10.64+0xc] ;  /* 0x00000c040a157981 */ /* 0x000ee2000c1e1900 */
[----:B--2---:R-:W-:-:S03]  /*05f0*/  IMAD.WIDE.U32 R18, R18, 0x4, R12 ;  /* 0x0000000412127825 */ /* 0x004fc600078e000c */
[----:B------:R-:W2:Y:S01]  /*0600*/  LDG.E R17, desc[UR4][R16.64] ;  /* 0x0000000410117981 */ /* 0x000ea2000c1e1900 */
[----:B------:R-:W-:-:S03]  /*0610*/  IMAD.WIDE.U32 R14, R6, 0x4, R12 ;  /* 0x00000004060e7825 */ /* 0x000fc600078e000c */
[----:B------:R-:W2:Y:S01]  /*0620*/  LDG.E R18, desc[UR4][R18.64] ;  /* 0x0000000412127981 */ /* 0x000ea2000c1e1900 */
[----:B------:R-:W-:-:S03]  /*0630*/  IMAD.IADD R6, R6, 0x1, R5 ;  /* 0x0000000106067824 */ /* 0x000fc600078e0205 */
[----:B------:R-:W4:Y:S01]  /*0640*/  LDG.E R14, desc[UR4][R14.64] ;  /* 0x000000040e0e7981 */ /* 0x000f22000c1e1900 */
[C-C-:B------:R-:W-:Y:S01]  /*0650*/  IMAD.WIDE.U32 R22, R6.reuse, 0x4, R12.reuse ;  /* 0x0000000406167825 */ /* 0x140fe200078e000c */
[----:B------:R-:W-:Y:S02]  /*0660*/  IADD3 R9, PT, PT, R6, R5, RZ ;  /* 0x0000000506097210 */ /* 0x000fe40007ffe0ff */
[----:B------:R-:W4:Y:S03]  /*0670*/  LDG.E R6, desc[UR4][R10.64+0x4] ;  /* 0x000004040a067981 */ /* 0x000f26000c1e1900 */
[----:B------:R-:W-:Y:S01]  /*0680*/  IMAD.WIDE.U32 R12, R9, 0x4, R12 ;  /* 0x00000004090c7825 */ /* 0x000fe200078e000c */
[----:B------:R-:W5:Y:S04]  /*0690*/  LDG.E R22, desc[UR4][R22.64] ;  /* 0x0000000416167981 */ /* 0x000f68000c1e1900 */
[----:B------:R-:W5:Y:S04]  /*06a0*/  LDG.E R9, desc[UR4][R10.64+0x8] ;  /* 0x000008040a097981 */ /* 0x000f68000c1e1900 */
[----:B------:R-:W3:Y:S01]  /*06b0*/  LDG.E R12, desc[UR4][R12.64] ;  /* 0x000000040c0c7981 */ /* 0x000ee2000c1e1900 */
[----:B------:R-:W-:Y:S01]  /*06c0*/  IADD3 R8, PT, PT, R8, 0x4, RZ ;  /* 0x0000000408087810 */ /* 0x000fe20007ffe0ff */
[----:B--2---:R-:W-:-:S04]  /*06d0*/  IMAD R17, R17, R18, R20 ;  /* 0x0000001211117224 */ /* 0x004fc800078e0214 */
[----:B----4-:R-:W-:-:S04]  /*06e0*/  IMAD R6, R6, R14, R17 ;  /* 0x0000000e06067224 */ /* 0x010fc800078e0211 */
[----:B-----5:R-:W-:-:S04]  /*06f0*/  IMAD R6, R9, R22, R6 ;  /* 0x0000001609067224 */ /* 0x020fc800078e0206 */
[----:B---3--:R-:W-:-:S07]  /*0700*/  IMAD R20, R21, R12, R6 ;  /* 0x0000000c15147224 */ /* 0x008fce00078e0206 */
.L_x_3:
[----:B------:R-:W-:Y:S05]  /*0710*/  @!P0 BRA `(.L_x_0) ;  /* 0x0000000000808947 */ /* 0x000fea0003800000 */
[----:B------:R-:W-:Y:S01]  /*0720*/  ISETP.NE.AND P1, PT, R4, 0x1, PT ;  /* 0x000000010400780c */ /* 0x000fe20003f25270 */
[----:B------:R-:W0:Y:S01]  /*0730*/  LDC.64 R18, c[0x0][0x380] ;  /* 0x0000e000ff127b82 */ /* 0x000e220000000a00 */
[----:B------:R-:W-:-:S04]  /*0740*/  LOP3.LUT R0, R0, 0x1, RZ, 0xc0, !PT ;  /* 0x0000000100007812 */ /* 0x000fc800078ec0ff */
[----:B------:R-:W-:-:S03]  /*0750*/  ISETP.NE.U32.AND P0, PT, R0, 0x1, PT ;  /* 0x000000010000780c */ /* 0x000fc60003f05070 */
[----:B------:R-:W1:Y:S04]  /*0760*/  LDC.64 R14, c[0x0][0x388] ;  /* 0x0000e200ff0e7b82 */ /* 0x000e680000000a00 */
[-C--:B------:R-:W-:Y:S01]  /*0770*/  @P1 IMAD R0, R8, R5.reuse, R2 ;  /* 0x0000000508001224 */ /* 0x080fe200078e0202 */
[CC--:B------:R-:W-:Y:S02]  /*0780*/  @P1 IADD3 R23, PT, PT, R7.reuse, R8.reuse, RZ ;  /* 0x0000000807171210 */ /* 0x0c0fe40007ffe0ff */
[----:B------:R-:W-:Y:S01]  /*0790*/  @P1 IADD3 R4, P2, PT, R7, R8, RZ ;  /* 0x0000000807041210 */ /* 0x000fe20007f5e0ff */
[----:B------:R-:W2:Y:S01]  /*07a0*/  @P1 LDC.64 R16, c[0x0][0x380] ;  /* 0x0000e000ff101b82 */ /* 0x000ea20000000a00 */
[----:B------:R-:W-:Y:S02]  /*07b0*/  @P1 IADD3 R9, PT, PT, R0, R5, RZ ;  /* 0x0000000500091210 */ /* 0x000fe40007ffe0ff */
[----:B------:R-:W-:-:S02]  /*07c0*/  @P1 IADD3 R8, PT, PT, R8, 0x2, RZ ;  /* 0x0000000208081810 */ /* 0x000fc40007ffe0ff */
[----:B------:R-:W-:-:S03]  /*07d0*/  @P1 IADD3.X R6, PT, PT, RZ, RZ, RZ, P2, !PT ;  /* 0x000000ffff061210 */ /* 0x000fc600017fe4ff */
[----:B------:R-:W3:Y:S01]  /*07e0*/  LDC.64 R10, c[0x0][0x380] ;  /* 0x0000e000ff0a7b82 */ /* 0x000ee20000000a00 */
[----:B0-----:R-:W-:-:S07]  /*07f0*/  @P1 IMAD.WIDE.U32 R22, R23, 0x4, R18 ;  /* 0x0000000417161825 */ /* 0x001fce00078e0012 */
[----:B------:R-:W0:Y:S01]  /*0800*/  LDC.64 R12, c[0x0][0x388] ;  /* 0x0000e200ff0c7b82 */ /* 0x000e220000000a00 */
[--C-:B-1----:R-:W-:Y:S01]  /*0810*/  @P1 IMAD.WIDE.U32 R18, R0, 0x4, R14.reuse ;  /* 0x0000000400121825 */ /* 0x102fe200078e000e */
[----:B------:R-:W-:Y:S01]  /*0820*/  @!P0 IADD3 R7, PT, PT, R7, R8, RZ ;  /* 0x0000000807078210 */ /* 0x000fe20007ffe0ff */
[----:B------:R-:W4:Y:S02]  /*0830*/  @P1 LDG.E R23, desc[UR4][R22.64] ;  /* 0x0000000416171981 */ /* 0x000f24000c1e1900 */
[----:B------:R-:W-:Y:S02]  /*0840*/  @P1 IMAD.WIDE.U32 R14, R9, 0x4, R14 ;  /* 0x00000004090e1825 */ /* 0x000fe400078e000e */
[----:B------:R-:W4:Y:S01]  /*0850*/  @P1 LDG.E R18, desc[UR4][R18.64] ;  /* 0x0000000412121981 */ /* 0x000f22000c1e1900 */
[C---:B--2---:R-:W-:Y:S01]  /*0860*/  @P1 LEA R16, P2, R4.reuse, R16, 0x2 ;  /* 0x0000001004101211 */ /* 0x044fe200078410ff */
[----:B------:R-:W-:Y:S02]  /*0870*/  @!P0 IMAD R9, R5, R8, R2 ;  /* 0x0000000805098224 */ /* 0x000fe400078e0202 */
[----:B------:R-:W2:Y:S01]  /*0880*/  @P1 LDG.E R14, desc[UR4][R14.64] ;  /* 0x000000040e0e1981 */ /* 0x000ea2000c1e1900 */
[----:B------:R-:W-:Y:S01]  /*0890*/  @P1 LEA.HI.X R17, R4, R17, R6, 0x2, P2 ;  /* 0x0000001104111211 */ /* 0x000fe200010f1406 */
[----:B---3--:R-:W-:-:S04]  /*08a0*/  @!P0 IMAD.WIDE.U32 R10, R7, 0x4, R10 ;  /* 0x00000004070a8825 */ /* 0x008fc800078e000a */
[----:B------:R-:W2:Y:S04]  /*08b0*/  @P1 LDG.E R16, desc[UR4][R16.64+0x4] ;  /* 0x0000040410101981 */ /* 0x000ea8000c1e1900 */
[----:B------:R-:W3:Y:S01]  /*08c0*/  @!P0 LDG.E R11, desc[UR4][R10.64] ;  /* 0x000000040a0b8981 */ /* 0x000ee2000c1e1900 */
[----:B0-----:R-:W-:-:S06]  /*08d0*/  @!P0 IMAD.WIDE.U32 R12, R9, 0x4, R12 ;  /* 0x00000004090c8825 */ /* 0x001fcc00078e000c */
[----:B------:R-:W3:Y:S01]  /*08e0*/  @!P0 LDG.E R12, desc[UR4][R12.64] ;  /* 0x000000040c0c8981 */ /* 0x000ee2000c1e1900 */
[----:B----4-:R-:W-:-:S04]  /*08f0*/  @P1 IMAD R23, R23, R18, R20 ;  /* 0x0000001217171224 */ /* 0x010fc800078e0214 */
[----:B--2---:R-:W-:-:S04]  /*0900*/  @P1 IMAD R20, R16, R14, R23 ;  /* 0x0000000e10141224 */ /* 0x004fc800078e0217 */
[----:B---3--:R-:W-:-:S07]  /*0910*/  @!P0 IMAD R20, R11, R12, R20 ;  /* 0x0000000c0b148224 */ /* 0x008fce00078e0214 */
.L_x_0:
[----:B------:R-:W0:Y:S01]  /*0920*/  LDC.64 R6, c[0x0][0x390] ;  /* 0x0000e400ff067b82 */ /* 0x000e220000000a00 */
[----:B------:R-:W-:-:S04]  /*0930*/  IMAD R3, R3, R5, R2 ;  /* 0x0000000503037224 */ /* 0x000fc800078e0202 */
[----:B0-----:R-:W-:-:S05]  /*0940*/  IMAD.WIDE.U32 R2, R3, 0x4, R6 ;  /* 0x0000000403027825 */ /* 0x001fca00078e0006 */
[----:B------:R-:W-:Y:S01]  /*0950*/  STG.E desc[UR4][R2.64], R20 ;  /* 0x0000001402007986 */ /* 0x000fe2000c101904 */
[----:B------:R-:W-:Y:S05]  /*0960*/  EXIT ;  /* 0x000000000000794d */ /* 0x000fea0003800000 */
.L_x_4:
[----:B------:R-:W-:-:S00]  /*0970*/  BRA `(.L_x_4) ;  /* 0xfffffffc00fc7947 */ /* 0x000fc0000383ffff */
[----:B------:R-:W-:-:S00]  /*0980*/  NOP ;  /* 0x0000000000007918 */ /* 0x000fc00000000000 */
[----:B------:R-:W-:-:S00]  /*0990*/  NOP ;  /* 0x0000000000007918 */ /* 0x000fc00000000000 */
[----:B------:R-:W-:-:S00]  /*09a0*/  NOP ;  /* 0x0000000000007918 */ /* 0x000fc00000000000 */
[----:B------:R-:W-:-:S00]  /*09b0*/  NOP ;  /* 0x0000000000007918 */ /* 0x000fc00000000000 */
[----:B------:R-:W-:-:S00]  /*09c0*/  NOP ;  /* 0x0000000000007918 */ /* 0x000fc00000000000 */
[----:B------:R-:W-:-:S00]  /*09d0*/  NOP ;  /* 0x0000000000007918 */ /* 0x000fc00000000000 */
[----:B------:R-:W-:-:S00]  /*09e0*/  NOP ;  /* 0x0000000000007918 */ /* 0x000fc00000000000 */
[----:B------:R-:W-:-:S00]  /*09f0*/  NOP ;  /* 0x0000000000007918 */ /* 0x000fc00000000000 */
.L_x_28:


//--------------------- .text._Z12multiplyColsPiS_S_ii --------------------------
	.section	.text._Z12multiplyColsPiS_S_ii,"ax",@progbits
	.align	128
        .global         _Z12multiplyColsPiS_S_ii
        .type           _Z12multiplyColsPiS_S_ii,@function
        .size           _Z12multiplyColsPiS_S_ii,(.L_x_29 - _Z12multiplyColsPiS_S_ii)
        .other          _Z12multiplyColsPiS_S_ii,@"STO_CUDA_ENTRY STV_DEFAULT"
_Z12multiplyColsPiS_S_ii:
.text._Z12multiplyColsPiS_S_ii:
[----:B------:R-:W-:Y:S08]  /*0000*/  LDC R1, c[0x0][0x37c] ;  /* 0x0000df00ff017b82 */ /* 0x000ff00000000800 */
[----:B------:R-:W0:Y:S02]  /*0010*/  LDC R0, c[0x0][0x398] ;  /* 0x0000e600ff007b82 */ /* 0x000e240000000800 */
[----:B0-----:R-:W-:-:S13]  /*0020*/  ISETP.GE.AND P0, PT, R0, 0x1, PT ;  /* 0x000000010000780c */ /* 0x001fda0003f06270 */
[----:B------:R-:W-:Y:S05]  /*0030*/  @!P0 EXIT ;  /* 0x000000000000894d */ /* 0x000fea0003800000 */
[----:B------:R-:W0:Y:S01]  /*0040*/  LDCU UR14, c[0x0][0x39c] ;  /* 0x00007380ff0e77ac */ /* 0x000e220008000800 */
[----:B------:R-:W1:Y:S01]  /*0050*/  S2R R18, SR_TID.X ;  /* 0x0000000000127919 */ /* 0x000e620000002100 */
[----:B------:R-:W2:Y:S01]  /*0060*/  LDCU UR25, c[0x0][0x360] ;  /* 0x00006c00ff1977ac */ /* 0x000ea20008000800 */
[----:B------:R-:W3:Y:S01]  /*0070*/  LDCU.64 UR22, c[0x0][0x358] ;  /* 0x00006b00ff1677ac */ /* 0x000ee20008000a00 */
[----:B0-----:R-:W-:-:S09]  /*0080*/  UISETP.GE.AND UP0, UPT, UR14, 0x1, UPT ;  /* 0x000000010e00788c */ /* 0x001fd2000bf06270 */
[----:B--23--:R-:W-:Y:S05]  /*0090*/  BRA.U !UP0, `(.L_x_5) ;  /* 0x0000000908f47547 */ /* 0x00cfea000b800000 */
[----:B------:R-:W0:Y:S01]  /*00a0*/  LDC.64 R4, c[0x0][0x388] ;  /* 0x0000e200ff047b82 */ /* 0x000e220000000a00 */
[----:B------:R-:W-:Y:S01]  /*00b0*/  ULOP3.LUT UR24, UR14, 0x7, URZ, 0xc0, !UPT ;  /* 0x000000070e187892 */ /* 0x000fe2000f8ec0ff */
[----:B------:R-:W-:Y:S01]  /*00c0*/  MOV R19, UR25 ;  /* 0x0000001900137c02 */ /* 0x000fe20008000f00 */
[----:B------:R-:W-:Y:S02]  /*00d0*/  ULOP3.LUT UR15, UR14, 0x7ffffff8, URZ, 0xc0, !UPT ;  /* 0x7ffffff80e0f7892 */ /* 0x000fe4000f8ec0ff */
[----:B------:R-:W-:Y:S02]  /*00e0*/  UIADD3 UR4, UPT, UPT, UR24, -0x1, URZ ;  /* 0xffffffff18047890 */ /* 0x000fe4000fffe0ff */
[----:B-1----:R-:W-:Y:S01]  /*00f0*/  IMAD R19, R19, 0x7, R18 ;  /* 0x0000000713137824 */ /* 0x002fe200078e0212 */
[----:B------:R-:W-:Y:S02]  /*0100*/  ULOP3.LUT UR14, UR14, 0x3, URZ, 0xc0, !UPT ;  /* 0x000000030e0e7892 */ /* 0x000fe4000f8ec0ff */
[----:B------:R-:W-:-:S02]  /*0110*/  UISETP.GE.U32.AND UP0, UPT, UR4, 0x3, UPT ;  /* 0x000000030400788c */ /* 0x000fc4000bf06070 */
[----:B------:R-:W-:Y:S01]  /*0120*/  UIADD3 UR20, UPT, UPT, -UR15, URZ, URZ ;  /* 0x000000ff0f147290 */ /* 0x000fe2000fffe1ff */
[----:B------:R-:W-:Y:S01]  /*0130*/  UMOV UR4, URZ ;  /* 0x000000ff00047c82 */ /* 0x000fe20008000000 */
[----:B0-----:R-:W-:-:S10]  /*0140*/  IMAD.WIDE.U32 R4, R18, 0x4, R4 ;  /* 0x0000000412047825 */ /* 0x001fd400078e0004 */
.L_x_10:
[----:B0-----:R-:W0:Y:S01]  /*0150*/  LDCU UR13, c[0x0][0x39c] ;  /* 0x00007380ff0d77ac */ /* 0x001e220008000800 */
[----:B------:R-:W-:Y:S01]  /*0160*/  HFMA2 R0, -RZ, RZ, 0, 0 ;  /* 0x00000000ff007431 */ /* 0x000fe200000001ff */
[----:B------:R-:W-:Y:S01]  /*0170*/  UMOV UR5, URZ ;  /* 0x000000ff00057c82 */ /* 0x000fe20008000000 */
[----:B0-----:R-:W-:Y:S02]  /*0180*/  UISETP.GE.U32.AND UP1, UPT, UR13, 0x8, UPT ;  /* 0x000000080d00788c */ /* 0x001fe4000bf26070 */
[----:B------:R-:W-:-:S07]  /*0190*/  UIMAD UR21, UR4, UR13, URZ ;  /* 0x0000000d041572a4 */ /* 0x000fce000f8e02ff */
[----:B------:R-:W-:Y:S05]  /*01a0*/  BRA.U !UP1, `(.L_x_6) ;  /* 0x0000000509307547 */ /* 0x000fea000b800000 */
[----:B------:R-:W0:Y:S01]  /*01b0*/  LDCU.64 UR6, c[0x0][0x380] ;  /* 0x00007000ff0677ac */ /* 0x000e220008000a00 */
[----:B------:R-:W-:Y:S01]  /*01c0*/  MOV R21, UR25 ;  /* 0x0000001900157c02 */ /* 0x000fe20008000f00 */
[----:B------:R-:W-:Y:S01]  /*01d0*/  IMAD.U32 R27, RZ, RZ, UR25 ;  /* 0x00000019ff1b7e24 */ /* 0x000fe2000f8e00ff */
[----:B------:R-:W-:Y:S01]  /*01e0*/  MOV R25, UR25 ;  /* 0x0000001900197c02 */ /* 0x000fe20008000f00 */
[----:B------:R-:W-:Y:S01]  /*01f0*/  IMAD.MOV.U32 R0, RZ, RZ, RZ ;  /* 0x000000ffff007224 */ /* 0x000fe200078e00ff */
[----:B------:R-:W-:Y:S01]  /*0200*/  MOV R23, UR25 ;  /* 0x0000001900177c02 */ /* 0x000fe20008000f00 */
[--C-:B------:R-:W-:Y:S01]  /*0210*/  IMAD R21, R21, 0x2, R18.reuse ;  /* 0x0000000215157824 */ /* 0x100fe200078e0212 */
[----:B------:R-:W-:Y:S01]  /*0220*/  MOV R7, UR25 ;  /* 0x0000001900077c02 */ /* 0x000fe20008000f00 */
[--C-:B------:R-:W-:Y:S01]  /*0230*/  IMAD R25, R25, 0x3, R18.reuse ;  /* 0x0000000319197824 */ /* 0x100fe200078e0212 */
[----:B------:R-:W-:Y:S01]  /*0240*/  IADD3 R29, PT, PT, R18, UR25, RZ ;  /* 0x00000019121d7c10 */ /* 0x000fe2000fffe0ff */
[--C-:B------:R-:W-:Y:S01]  /*0250*/  IMAD R23, R23, 0x5, R18.reuse ;  /* 0x0000000517177824 */ /* 0x100fe200078e0212 */
[----:B------:R-:W-:Y:S01]  /*0260*/  MOV R22, R19 ;  /* 0x0000001300167202 */ /* 0x000fe20000000f00 */
[----:B------:R-:W-:Y:S01]  /*0270*/  IMAD R20, R7, 0x6, R18 ;  /* 0x0000000607147824 */ /* 0x000fe200078e0212 */
[----:B------:R-:W-:-:S02]  /*0280*/  MOV R2, R4 ;  /* 0x0000000400027202 */ /* 0x000fc40000000f00 */
[----:B------:R-:W-:Y:S02]  /*0290*/  MOV R3, R5 ;  /* 0x0000000500037202 */ /* 0x000fe40000000f00 */
[----:B------:R-:W-:Y:S01]  /*02a0*/  LEA R27, R27, R18, 0x2 ;  /* 0x000000121b1b7211 */ /* 0x000fe200078e10ff */
[----:B0-----:R-:W-:-:S04]  /*02b0*/  UIMAD.WIDE.U32 UR6, UR21, 0x4, UR6 ;  /* 0x00000004150678a5 */ /* 0x001fc8000f8e0006 */
[----:B------:R-:W-:-:S04]  /*02c0*/  UIADD3 UR5, UP1, UPT, UR6, 0x10, URZ ;  /* 0x0000001006057890 */ /* 0x000fc8000ff3e0ff */
[----:B------:R-:W-:Y:S02]  /*02d0*/  UIADD3.X UR6, UPT, UPT, URZ, UR7, URZ, UP1, !UPT ;  /* 0x00000007ff067290 */ /* 0x000fe40008ffe4ff */
[----:B------:R-:W-:Y:S01]  /*02e0*/  MOV R10, UR5 ;  /* 0x00000005000a7c02 */ /* 0x000fe20008000f00 */
[----:B------:R-:W-:-:S03]  /*02f0*/  UMOV UR5, UR20 ;  /* 0x0000001400057c82 */ /* 0x000fc60008000000 */
[----:B------:R-:W-:-:S07]  /*0300*/  MOV R13, UR6 ;  /* 0x00000006000d7c02 */ /* 0x000fce0008000f00 */
.L_x_7:
[----:B------:R-:W0:Y:S01]  /*0310*/  LDC.64 R6, c[0x0][0x388] ;  /* 0x0000e200ff067b82 */ /* 0x000e220000000a00 */
[----:B------:R-:W-:Y:S01]  /*0320*/  MOV R8, R10 ;  /* 0x0000000a00087202 */ /* 0x000fe20000000f00 */
[----:B------:R-:W-:Y:S01]  /*0330*/  IMAD.MOV.U32 R9, RZ, RZ, R13 ;  /* 0x000000ffff097224 */ /* 0x000fe200078e000d */
[----:B------:R-:W2:Y:S04]  /*0340*/  LDG.E R10, desc[UR22][R2.64] ;  /* 0x00000016020a7981 */ /* 0x000ea8000c1e1900 */
[----:B------:R-:W2:Y:S04]  /*0350*/  LDG.E R11, desc[UR22][R8.64+-0x10] ;  /* 0xfffff016080b7981 */ /* 0x000ea8000c1e1900 */
[----:B------:R-:W3:Y:S04]  /*0360*/  LDG.E R13, desc[UR22][R8.64+-0xc] ;  /* 0xfffff416080d7981 */ /* 0x000ee8000c1e1900 */
[----:B------:R-:W4:Y:S04]  /*0370*/  LDG.E R26, desc[UR22][R8.64+-0x8] ;  /* 0xfffff816081a7981 */ /* 0x000f28000c1e1900 */
[----:B------:R-:W5:Y:S04]  /*0380*/  LDG.E R24, desc[UR22][R8.64+-0x4] ;  /* 0xfffffc1608187981 */ /* 0x000f68000c1e1900 */
[----:B------:R-:W5:Y:S01]  /*0390*/  LDG.E R28, desc[UR22][R8.64+0x4] ;  /* 0x00000416081c7981 */ /* 0x000f62000c1e1900 */
[----:B0-----:R-:W-:-:S04]  /*03a0*/  IMAD.WIDE.U32 R14, R29, 0x4, R6 ;  /* 0x000000041d0e7825 */ /* 0x001fc800078e0006 */
[----:B------:R-:W-:Y:S02]  /*03b0*/  IMAD.WIDE.U32 R16, R21, 0x4, R6 ;  /* 0x0000000415107825 */ /* 0x000fe400078e0006 */
[----:B------:R-:W3:Y:S04]  /*03c0*/  LDG.E R14, desc[UR22][R14.64] ;  /* 0x000000160e0e7981 */ /* 0x000ee8000c1e1900 */
[----:B------:R3:W4:Y:S01]  /*03d0*/  LDG.E R16, desc[UR22][R16.64] ;  /* 0x0000001610107981 */ /* 0x000722000c1e1900 */
[----:B--2---:R-:W-:Y:S02]  /*03e0*/  IMAD R0, R11, R10, R0 ;  /* 0x0000000a0b007224 */ /* 0x004fe400078e0200 */
[----:B------:R-:W-:-:S06]  /*03f0*/  IMAD.WIDE.U32 R10, R25, 0x4, R6 ;  /* 0x00000004190a7825 */ /* 0x000fcc00078e0006 */
[----:B------:R-:W5:Y:S04]  /*0400*/  LDG.E R10, desc[UR22][R10.64] ;  /* 0x000000160a0a7981 */ /* 0x000f68000c1e1900 */
[----:B------:R-:W2:Y:S01]  /*0410*/  LDG.E R11, desc[UR22][R8.64+0x8] ;  /* 0x00000816080b7981 */ /* 0x000ea2000c1e1900 */
[----:B---3--:R-:W-:Y:S02]  /*0420*/  IMAD R17, R13, R14, R0 ;  /* 0x0000000e0d117224 */ /* 0x008fe400078e0200 */
[--C-:B------:R-:W-:Y:S01]  /*0430*/  IMAD.WIDE.U32 R12, R27, 0x4, R6.reuse ;  /* 0x000000041b0c7825 */ /* 0x100fe200078e0006 */
[----:B------:R-:W3:Y:S03]  /*0440*/  LDG.E R0, desc[UR22][R8.64] ;  /* 0x0000001608007981 */ /* 0x000ee6000c1e1900 */
[----:B------:R-:W-:-:S02]  /*0450*/  IMAD.WIDE.U32 R14, R23, 0x4, R6 ;  /* 0x00000004170e7825 */ /* 0x000fc400078e0006 */
[----:B------:R-:W3:Y:S02]  /*0460*/  LDG.E R13, desc[UR22][R12.64] ;  /* 0x000000160c0d7981 */ /* 0x000ee4000c1e1900 */
[----:B----4-:R-:W-:Y:S02]  /*0470*/  IMAD R26, R26, R16, R17 ;  /* 0x000000101a1a7224 */ /* 0x010fe400078e0211 */
[--C-:B------:R-:W-:Y:S01]  /*0480*/  IMAD.WIDE.U32 R16, R20, 0x4, R6.reuse ;  /* 0x0000000414107825 */ /* 0x100fe200078e0006 */
[----:B------:R-:W4:Y:S03]  /*0490*/  LDG.E R14, desc[UR22][R14.64] ;  /* 0x000000160e0e7981 */ /* 0x000f26000c1e1900 */
[----:B------:R-:W-:Y:S02]  /*04a0*/  IMAD.WIDE.U32 R6, R22, 0x4, R6 ;  /* 0x0000000416067825 */ /* 0x000fe400078e0006 */
[----:B------:R-:W2:Y:S04]  /*04b0*/  LDG.E R16, desc[UR22][R16.64] ;  /* 0x0000001610107981 */ /* 0x000ea8000c1e1900 */
[----:B------:R0:W2:Y:S04]  /*04c0*/  LDG.E R7, desc[UR22][R6.64] ;  /* 0x0000001606077981 */ /* 0x0000a8000c1e1900 */
[----:B------:R1:W2:Y:S01]  /*04d0*/  LDG.E R12, desc[UR22][R8.64+0xc] ;  /* 0x00000c16080c7981 */ /* 0x0002a2000c1e1900 */
[----:B------:R-:W-:-:S04]  /*04e0*/  UIADD3 UR5, UPT, UPT, UR5, 0x8, URZ ;  /* 0x0000000805057890 */ /* 0x000fc8000fffe0ff */
[----:B------:R-:W-:Y:S01]  /*04f0*/  UISETP.NE.AND UP1, UPT, UR5, URZ, UPT ;  /* 0x000000ff0500728c */ /* 0x000fe2000bf25270 */
[----:B0-----:R-:W-:-:S04]  /*0500*/  MOV R6, UR25 ;  /* 0x0000001900067c02 */ /* 0x001fc80008000f00 */
[C---:B------:R-:W-:Y:S02]  /*0510*/  LEA R25, R6.reuse, R25, 0x3 ;  /* 0x0000001906197211 */ /* 0x040fe400078e18ff */
[----:B------:R-:W-:Y:S01]  /*0520*/  LEA R23, R6, R23, 0x3 ;  /* 0x0000001706177211 */ /* 0x000fe200078e18ff */
[----:B-----5:R-:W-:Y:S01]  /*0530*/  IMAD R10, R24, R10, R26 ;  /* 0x0000000a180a7224 */ /* 0x020fe200078e021a */
[----:B------:R-:W-:-:S04]  /*0540*/  MOV R24, UR25 ;  /* 0x0000001900187c02 */ /* 0x000fc80008000f00 */
[C---:B------:R-:W-:Y:S01]  /*0550*/  LEA R21, R24.reuse, R21, 0x3 ;  /* 0x0000001518157211 */ /* 0x040fe200078e18ff */
[----:B------:R-:W-:-:S04]  /*0560*/  IMAD.WIDE.U32 R2, R24, 0x20, R2 ;  /* 0x0000002018027825 */ /* 0x000fc800078e0002 */
[----:B---3--:R-:W-:Y:S01]  /*0570*/  IMAD R0, R0, R13, R10 ;  /* 0x0000000d00007224 */ /* 0x008fe200078e020a */
[----:B------:R-:W-:-:S03]  /*0580*/  IADD3 R10, P0, PT, R8, 0x20, RZ ;  /* 0x00000020080a7810 */ /* 0x000fc60007f1e0ff */
[----:B----4-:R-:W-:Y:S01]  /*0590*/  IMAD R0, R28, R14, R0 ;  /* 0x0000000e1c007224 */ /* 0x010fe200078e0200 */
[----:B------:R-:W-:Y:S01]  /*05a0*/  IADD3.X R13, PT, PT, RZ, R9, RZ, P0, !PT ;  /* 0x00000009ff0d7210 */ /* 0x000fe200007fe4ff */
[----:B-1----:R-:W-:Y:S01]  /*05b0*/  IMAD.U32 R8, RZ, RZ, UR25 ;  /* 0x00000019ff087e24 */ /* 0x002fe2000f8e00ff */
[----:B------:R-:W-:Y:S01]  /*05c0*/  MOV R14, UR25 ;  /* 0x00000019000e7c02 */ /* 0x000fe20008000f00 */
[----:B------:R-:W-:Y:S02]  /*05d0*/  IMAD.U32 R9, RZ, RZ, UR25 ;  /* 0x00000019ff097e24 */ /* 0x000fe4000f8e00ff */
[----:B--2---:R-:W-:Y:S01]  /*05e0*/  IMAD R0, R11, R16, R0 ;  /* 0x000000100b007224 */ /* 0x004fe200078e0200 */
[----:B------:R-:W-:Y:S02]  /*05f0*/  MOV R11, UR25 ;  /* 0x00000019000b7c02 */ /* 0x000fe40008000f00 */
[----:B------:R-:W-:Y:S02]  /*0600*/  LEA R29, R14, R29, 0x3 ;  /* 0x0000001d0e1d7211 */ /* 0x000fe400078e18ff */
[----:B------:R-:W-:-:S02]  /*0610*/  LEA R27, R8, R27, 0x3 ;  /* 0x0000001b081b7211 */ /* 0x000fc400078e18ff */
[----:B------:R-:W-:Y:S01]  /*0620*/  LEA R20, R9, R20, 0x3 ;  /* 0x0000001409147211 */ /* 0x000fe200078e18ff */
[----:B------:R-:W-:Y:S01]  /*0630*/  IMAD R0, R12, R7, R0 ;  /* 0x000000070c007224 */ /* 0x000fe200078e0200 */
[----:B------:R-:W-:Y:S01]  /*0640*/  LEA R22, R11, R22, 0x3 ;  /* 0x000000160b167211 */ /* 0x000fe200078e18ff */
[----:B------:R-:W-:Y:S06]  /*0650*/  BRA.U UP1, `(.L_x_7) ;  /* 0xfffffffd012c7547 */ /* 0x000fec000b83ffff */
[----:B------:R-:W-:-:S05]  /*0660*/  UMOV UR5, UR15 ;  /* 0x0000000f00057c82 */ /* 0x000fca0008000000 */
.L_x_6:
[----:B------:R-:W-:-:S09]  /*0670*/  UISETP.NE.AND UP1, UPT, UR24, URZ, UPT ;  /* 0x000000ff1800728c */ /* 0x000fd2000bf25270 */
[----:B------:R-:W-:Y:S05]  /*0680*/  BRA.U !UP1, `(.L_x_8) ;  /* 0x00000005094c7547 */ /* 0x000fea000b800000 */
[----:B------:R-:W-:Y:S01]  /*0690*/  UISETP.NE.AND UP1, UPT, UR14, URZ, UPT ;  /* 0x000000ff0e00728c */ /* 0x000fe2000bf25270 */
[----:B------:R-:W-:Y:S10]  /*06a0*/  BRA.U !UP0, `(.L_x_9) ;  /* 0x0000000108987547 */ /* 0x000ff4000b800000 */
[----:B------:R-:W0:Y:S01]  /*06b0*/  LDCU.128 UR8, c[0x0][0x380] ;  /* 0x00007000ff0877ac */ /* 0x000e220008000c00 */
[----:B------:R-:W-:Y:S02]  /*06c0*/  HFMA2 R7, -RZ, RZ, 0, 2.384185791015625e-07 ;  /* 0x00000004ff077431 */ /* 0x000fe400000001ff */
[----:B------:R-:W-:Y:S01]  /*06d0*/  IMAD.U32 R3, RZ, RZ, UR5 ;  /* 0x00000005ff037e24 */ /* 0x000fe2000f8e00ff */
[----:B------:R-:W-:Y:S01]  /*06e0*/  MOV R9, 0x4 ;  /* 0x0000000400097802 */ /* 0x000fe20000000f00 */
[----:B------:R-:W1:Y:S02]  /*06f0*/  LDCU.64 UR16, c[0x0][0x380] ;  /* 0x00007000ff1077ac */ /* 0x000e640008000a00 */
[----:B------:R-:W-:Y:S01]  /*0700*/  IMAD R2, R3, UR25, R18 ;  /* 0x0000001903027c24 */ /* 0x000fe2000f8e0212 */
[----:B------:R-:W-:Y:S02]  /*0710*/  UIADD3 UR6, UPT, UPT, UR21, UR5, URZ ;  /* 0x0000000515067290 */ /* 0x000fe4000fffe0ff */
[----:B------:R-:W-:Y:S01]  /*0720*/  UIADD3 UR12, UP2, UPT, UR21, UR5, URZ ;  /* 0x00000005150c7290 */ /* 0x000fe2000ff5e0ff */
[----:B------:R-:W-:Y:S01]  /*0730*/  HFMA2 R10, -RZ, RZ, 0, 2.384185791015625e-07 ;  /* 0x00000004ff0a7431 */ /* 0x000fe200000001ff */
[----:B0-----:R-:W-:Y:S01]  /*0740*/  UIMAD.WIDE.U32 UR6, UR6, 0x4, UR8 ;  /* 0x00000004060678a5 */ /* 0x001fe2000f8e0008 */
[----:B------:R-:W-:Y:S01]  /*0750*/  IMAD.WIDE.U32 R6, R2, R7, UR10 ;  /* 0x0000000a02067e25 */ /* 0x000fe2000f8e0007 */
[----:B------:R-:W-:-:S02]  /*0760*/  UIADD3.X UR8, UPT, UPT, URZ, URZ, URZ, UP2, !UPT ;  /* 0x000000ffff087290 */ /* 0x000fc400097fe4ff */
[----:B-1----:R-:W-:Y:S01]  /*0770*/  ULEA UR9, UP2, UR12, UR16, 0x2 ;  /* 0x000000100c097291 */ /* 0x002fe2000f8410ff */
[----:B------:R-:W-:Y:S01]  /*0780*/  VIADD R2, R2, UR25 ;  /* 0x0000001902027c36 */ /* 0x000fe20008000000 */
[----:B------:R-:W-:Y:S01]  /*0790*/  MOV R13, UR7 ;  /* 0x00000007000d7c02 */ /* 0x000fe20008000f00 */
[----:B------:R0:W2:Y:S01]  /*07a0*/  LDG.E R14, desc[UR22][R6.64] ;  /* 0x00000016060e7981 */ /* 0x0000a2000c1e1900 */
[----:B------:R-:W-:Y:S01]  /*07b0*/  ULEA.HI.X UR8, UR12, UR17, UR8, 0x2, UP2 ;  /* 0x000000110c087291 */ /* 0x000fe200090f1408 */
[----:B------:R-:W-:Y:S01]  /*07c0*/  MOV R12, UR6 ;  /* 0x00000006000c7c02 */ /* 0x000fe20008000f00 */
[C---:B------:R-:W-:Y:S01]  /*07d0*/  IMAD.WIDE.U32 R8, R2.reuse, R9, UR10 ;  /* 0x0000000a02087e25 */ /* 0x040fe2000f8e0009 */
[----:B------:R-:W-:Y:S02]  /*07e0*/  IADD3 R15, PT, PT, R2, UR25, RZ ;  /* 0x00000019020f7c10 */ /* 0x000fe4000fffe0ff */
[----:B------:R-:W-:Y:S01]  /*07f0*/  MOV R2, UR9 ;  /* 0x0000000900027c02 */ /* 0x000fe20008000f00 */
[----:B------:R-:W2:Y:S01]  /*0800*/  LDG.E R13, desc[UR22][R12.64] ;  /* 0x000000160c0d7981 */ /* 0x000ea2000c1e1900 */
[----:B------:R-:W-:Y:S01]  /*0810*/  MOV R3, UR8 ;  /* 0x0000000800037c02 */ /* 0x000fe20008000f00 */
[----:B------:R-:W-:Y:S01]  /*0820*/  IMAD.MOV.U32 R17, RZ, RZ, 0x4 ;  /* 0x00000004ff117424 */ /* 0x000fe200078e00ff */
[C---:B0-----:R-:W-:Y:S01]  /*0830*/  IADD3 R6, PT, PT, R15.reuse, UR25, RZ ;  /* 0x000000190f067c10 */ /* 0x041fe2000fffe0ff */
[----:B------:R-:W-:Y:S01]  /*0840*/  IMAD.WIDE.U32 R10, R15, R10, UR10 ;  /* 0x0000000a0f0a7e25 */ /* 0x000fe2000f8e000a */
[----:B------:R-:W3:Y:S04]  /*0850*/  LDG.E R8, desc[UR22][R8.64] ;  /* 0x0000001608087981 */ /* 0x000ee8000c1e1900 */
[----:B------:R-:W3:Y:S01]  /*0860*/  LDG.E R16, desc[UR22][R2.64+0x4] ;  /* 0x0000041602107981 */ /* 0x000ee2000c1e1900 */
[----:B------:R-:W-:-:S03]  /*0870*/  IMAD.WIDE.U32 R6, R6, R17, UR10 ;  /* 0x0000000a06067e25 */ /* 0x000fc6000f8e0011 */
[----:B------:R-:W4:Y:S04]  /*0880*/  LDG.E R10, desc[UR22][R10.64] ;  /* 0x000000160a0a7981 */ /* 0x000f28000c1e1900 */
[----:B------:R-:W4:Y:S04]  /*0890*/  LDG.E R15, desc[UR22][R2.64+0x8] ;  /* 0x00000816020f7981 */ /* 0x000f28000c1e1900 */
[----:B------:R-:W5:Y:S04]  /*08a0*/  LDG.E R17, desc[UR22][R2.64+0xc] ;  /* 0x00000c1602117981 */ /* 0x000f68000c1e1900 */
[----:B------:R-:W5:Y:S01]  /*08b0*/  LDG.E R6, desc[UR22][R6.64] ;  /* 0x0000001606067981 */ /* 0x000f62000c1e1900 */
[----:B------:R-:W-:Y:S01]  /*08c0*/  UIADD3 UR5, UPT, UPT, UR5, 0x4, URZ ;  /* 0x0000000405057890 */ /* 0x000fe2000fffe0ff */
[----:B--2---:R-:W-:-:S04]  /*08d0*/  IMAD R13, R13, R14, R0 ;  /* 0x0000000e0d0d7224 */ /* 0x004fc800078e0200 */
[----:B---3--:R-:W-:-:S04]  /*08e0*/  IMAD R8, R16, R8, R13 ;  /* 0x0000000810087224 */ /* 0x008fc800078e020d */
[----:B----4-:R-:W-:-:S04]  /*08f0*/  IMAD R8, R15, R10, R8 ;  /* 0x0000000a0f087224 */ /* 0x010fc800078e0208 */
[----:B-----5:R-:W-:-:S07]  /*0900*/  IMAD R0, R17, R6, R8 ;  /* 0x0000000611007224 */ /* 0x020fce00078e0208 */
.L_x_9:
[----:B------:R-:W-:Y:S05]  /*0910*/  BRA.U !UP1, `(.L_x_8) ;  /* 0x0000000109a87547 */ /* 0x000fea000b800000 */
[----:B------:R-:W-:Y:S01]  /*0920*/  UISETP.NE.AND UP2, UPT, UR14, 0x1, UPT ;  /* 0x000000010e00788c */ /* 0x000fe2000bf45270 */
[----:B------:R-:W-:Y:S01]  /*0930*/  MOV R3, UR5 ;  /* 0x0000000500037c02 */ /* 0x000fe20008000f00 */
[----:B------:R-:W-:Y:S01]  /*0940*/  ULOP3.LUT UP1, URZ, UR13, 0x1, URZ, 0xc0, !UPT ;  /* 0x000000010dff7892 */ /* 0x000fe2000f82c0ff */
[----:B------:R-:W-:-:S03]  /*0950*/  MOV R7, 0x4 ;  /* 0x0000000400077802 */ /* 0x000fc60000000f00 */
[----:B------:R-:W-:Y:S02]  /*0960*/  PLOP3.LUT P0, PT, PT, PT, UP2, 0x80, 0x8 ;  /* 0x000000000008781c */ /* 0x000fe40003f0f028 */
[----:B------:R-:W-:-:S03]  /*0970*/  PLOP3.LUT P1, PT, PT, PT, UP1, 0x80, 0x8 ;  /* 0x000000000008781c */ /* 0x000fc60003f2f018 */
[----:B------:R-:W0:Y:S01]  /*0980*/  @UP2 LDCU.128 UR8, c[0x0][0x380] ;  /* 0x00007000ff0827ac */ /* 0x000e220008000c00 */
[----:B------:R-:W1:Y:S01]  /*0990*/  @UP2 LDCU.64 UR12, c[0x0][0x380] ;  /* 0x00007000ff0c27ac */ /* 0x000e620008000a00 */
[----:B------:R-:W2:Y:S06]  /*09a0*/  @UP1 LDCU.128 UR16, c[0x0][0x380] ;  /* 0x00007000ff1017ac */ /* 0x000eac0008000c00 */
[----:B------:R-:W-:Y:S01]  /*09b0*/  @P0 IMAD R6, R3, UR25, R18 ;  /* 0x0000001903060c24 */ /* 0x000fe2000f8e0212 */
[----:B------:R-:W-:Y:S02]  /*09c0*/  @UP2 UIADD3 UR6, UPT, UPT, UR21, UR5, URZ ;  /* 0x0000000515062290 */ /* 0x000fe4000fffe0ff */
[----:B------:R-:W-:-:S02]  /*09d0*/  @UP2 UIADD3 UR7, UP3, UPT, UR21, UR5, URZ ;  /* 0x0000000515072290 */ /* 0x000fc4000ff7e0ff */
[----:B------:R-:W-:Y:S02]  /*09e0*/  @UP2 UIADD3 UR5, UPT, UPT, UR5, 0x2, URZ ;  /* 0x0000000205052890 */ /* 0x000fe4000fffe0ff */
[----:B0-----:R-:W-:Y:S01]  /*09f0*/  @UP2 UIMAD.WIDE.U32 UR8, UR6, 0x4, UR8 ;  /* 0x00000004060828a5 */ /* 0x001fe2000f8e0008 */
[CC--:B------:R-:W-:Y:S01]  /*0a00*/  @P0 IMAD.WIDE.U32 R2, R6.reuse, R7.reuse, UR10 ;  /* 0x0000000a06020e25 */ /* 0x0c0fe2000f8e0007 */
[----:B------:R-:W-:Y:S01]  /*0a10*/  @UP2 UIADD3.X UR6, UPT, UPT, URZ, URZ, URZ, UP3, !UPT ;  /* 0x000000ffff062290 */ /* 0x000fe20009ffe4ff */
[----:B------:R-:W-:Y:S01]  /*0a20*/  @P0 IADD3 R6, PT, PT, R6, UR25, RZ ;  /* 0x0000001906060c10 */ /* 0x000fe2000fffe0ff */
[----:B-1----:R-:W-:Y:S01]  /*0a30*/  @UP2 ULEA UR12, UP3, UR7, UR12, 0x2 ;  /* 0x0000000c070c2291 */ /* 0x002fe2000f8610ff */
[----:B------:R-:W-:Y:S01]  /*0a40*/  IMAD.U32 R15, RZ, RZ, UR25 ;  /* 0x00000019ff0f7e24 */ /* 0x000fe2000f8e00ff */
[----:B------:R-:W-:Y:S01]  /*0a50*/  MOV R9, UR9 ;  /* 0x0000000900097c02 */ /* 0x000fe20008000f00 */
[----:B------:R0:W3:Y:S01]  /*0a60*/  @P0 LDG.E R14, desc[UR22][R2.64] ;  /* 0x00000016020e0981 */ /* 0x0000e2000c1e1900 */
[----:B------:R-:W-:Y:S01]  /*0a70*/  @UP2 ULEA.HI.X UR13, UR7, UR13, UR6, 0x2, UP3 ;  /* 0x0000000d070d2291 */ /* 0x000fe200098f1406 */
[----:B------:R-:W-:Y:S01]  /*0a80*/  MOV R8, UR8 ;  /* 0x0000000800087c02 */ /* 0x000fe20008000f00 */
[----:B------:R-:W-:Y:S01]  /*0a90*/  @UP1 UIADD3 UR6, UPT, UPT, UR21, UR5, URZ ;  /* 0x0000000515061290 */ /* 0x000fe2000fffe0ff */
[----:B--2---:R-:W-:Y:S01]  /*0aa0*/  MOV R12, UR18 ;  /* 0x00000012000c7c02 */ /* 0x004fe20008000f00 */
[----:B------:R-:W-:Y:S01]  /*0ab0*/  @P1 IMAD R15, R15, UR5, R18 ;  /* 0x000000050f0f1c24 */ /* 0x000fe2000f8e0212 */
[----:B------:R-:W-:Y:S01]  /*0ac0*/  MOV R13, UR19 ;  /* 0x00000013000d7c02 */ /* 0x000fe20008000f00 */
[----:B------:R-:W-:Y:S01]  /*0ad0*/  @UP1 UIMAD.WIDE.U32 UR6, UR6, 0x4, UR16 ;  /* 0x00000004060618a5 */ /* 0x000fe2000f8e0010 */
[----:B------:R-:W-:Y:S01]  /*0ae0*/  @P0 IMAD.WIDE.U32 R6, R6, R7, UR10 ;  /* 0x0000000a06060e25 */ /* 0x000fe2000f8e0007 */
[----:B------:R-:W-:Y:S01]  /*0af0*/  MOV R11, UR13 ;  /* 0x0000000d000b7c02 */ /* 0x000fe20008000f00 */
[----:B------:R-:W3:Y:S02]  /*0b00*/  @P0 LDG.E R9, desc[UR22][R8.64] ;  /* 0x0000001608090981 */ /* 0x000ee4000c1e1900 */
[----:B------:R-:W-:-:S02]  /*0b10*/  IMAD.U32 R10, RZ, RZ, UR12 ;  /* 0x0000000cff0a7e24 */ /* 0x000fc4000f8e00ff */
[----:B0-----:R-:W-:Y:S01]  /*0b20*/  @P1 IMAD.WIDE.U32 R2, R15, 0x4, R12 ;  /* 0x000000040f021825 */ /* 0x001fe200078e000c */
[----:B------:R-:W-:Y:S01]  /*0b30*/  MOV R13, UR7 ;  /* 0x00000007000d7c02 */ /* 0x000fe20008000f00 */
[----:B------:R-:W2:Y:S01]  /*0b40*/  @P0 LDG.E R6, desc[UR22][R6.64] ;  /* 0x0000001606060981 */ /* 0x000ea2000c1e1900 */
[----:B------:R-:W-:-:S03]  /*0b50*/  MOV R12, UR6 ;  /* 0x00000006000c7c02 */ /* 0x000fc60008000f00 */
[----:B------:R-:W2:Y:S04]  /*0b60*/  @P0 LDG.E R11, desc[UR22][R10.64+0x4] ;  /* 0x000004160a0b0981 */ /* 0x000ea8000c1e1900 */
[----:B------:R-:W4:Y:S04]  /*0b70*/  @P1 LDG.E R2, desc[UR22][R2.64] ;  /* 0x0000001602021981 */ /* 0x000f28000c1e1900 */
[----:B------:R-:W4:Y:S01]  /*0b80*/  @P1 LDG.E R13, desc[UR22][R12.64] ;  /* 0x000000160c0d1981 */ /* 0x000f22000c1e1900 */
[----:B---3--:R-:W-:-:S04]  /*0b90*/  @P0 IMAD R14, R9, R14, R0 ;  /* 0x0000000e090e0224 */ /* 0x008fc800078e0200 */
[----:B--2---:R-:W-:-:S04]  /*0ba0*/  @P0 IMAD R0, R11, R6, R14 ;  /* 0x000000060b000224 */ /* 0x004fc800078e020e */
[----:B----4-:R-:W-:-:S07]  /*0bb0*/  @P1 IMAD R0, R13, R2, R0 ;  /* 0x000000020d001224 */ /* 0x010fce00078e0200 */
.L_x_8:
[----:B------:R-:W0:Y:S01]  /*0bc0*/  LDCU UR5, c[0x0][0x398] ;  /* 0x00007300ff0577ac */ /* 0x000e220008000800 */
[----:B------:R-:W1:Y:S01]  /*0bd0*/  LDC.64 R2, c[0x0][0x390] ;  /* 0x0000e400ff027b82 */ /* 0x000e620000000a00 */
[----:B------:R-:W-:-:S05]  /*0be0*/  MOV R7, UR25 ;  /* 0x0000001900077c02 */ /* 0x000fca0008000f00 */
[----:B------:R-:W-:Y:S01]  /*0bf0*/  IMAD R7, R7, UR4, R18 ;  /* 0x0000000407077c24 */ /* 0x000fe2000f8e0212 */
[----:B------:R-:W-:-:S04]  /*0c00*/  UIADD3 UR4, UPT, UPT, UR4, 0x1, URZ ;  /* 0x0000000104047890 */ /* 0x000fc8000fffe0ff */
[----:B0-----:R-:W-:-:S06]  /*0c10*/  UISETP.NE.AND UP1, UPT, UR4, UR5, UPT ;  /* 0x000000050400728c */ /* 0x001fcc000bf25270 */
[----:B------:R-:W-:Y:S01]  /*0c20*/  PLOP3.LUT P0, PT, PT, PT, UP1, 0x80, 0x8 ;  /* 0x000000000008781c */ /* 0x000fe20003f0f018 */
[----:B-1----:R-:W-:-:S05]  /*0c30*/  IMAD.WIDE.U32 R2, R7, 0x4, R2 ;  /* 0x0000000407027825 */ /* 0x002fca00078e0002 */
[----:B------:R0:W-:Y:S07]  /*0c40*/  STG.E desc[UR22][R2.64], R0 ;  /* 0x0000000002007986 */ /* 0x0001ee000c101916 */
[----:B------:R-:W-:Y:S05]  /*0c50*/  @!P0 EXIT ;  /* 0x000000000000894d */ /* 0x000fea0003800000 */
[----:B------:R-:W-:Y:S05]  /*0c60*/  BRA `(.L_x_10) ;  /* 0xfffffff400387947 */ /* 0x000fea000383ffff */
.L_x_5:
[C---:B------:R-:W-:Y:S01]  /*0c70*/  ISETP.GE.U32.AND P1, PT, R0.reuse, 0x8, PT ;  /* 0x000000080000780c */ /* 0x040fe20003f26070 */
[----:B------:R-:W-:Y:S01]  /*0c80*/  IMAD.MOV.U32 R3, RZ, RZ, RZ ;  /* 0x000000ffff037224 */ /* 0x000fe200078e00ff */
[----:B------:R-:W-:-:S04]  /*0c90*/  LOP3.LUT R2, R0, 0x7, RZ, 0xc0, !PT ;  /* 0x0000000700027812 */ /* 0x000fc800078ec0ff */
[----:B------:R-:W-:-:S07]  /*0ca0*/  ISETP.NE.AND P0, PT, R2, RZ, PT ;  /* 0x000000ff0200720c */ /* 0x000fce0003f05270 */
[----:B------:R-:W-:Y:S06]  /*0cb0*/  @!P1 BRA `(.L_x_11) ;  /* 0x00000000007c9947 */ /* 0x000fec0003800000 */
[----:B------:R-:W0:Y:S01]  /*0cc0*/  LDC.64 R4, c[0x0][0x390] ;  /* 0x0000e400ff047b82 */ /* 0x000e220000000a00 */
[----:B------:R-:W-:Y:S01]  /*0cd0*/  LOP3.LUT R3, R0, 0x7ffffff8, RZ, 0xc0, !PT ;  /* 0x7ffffff800037812 */ /* 0x000fe200078ec0ff */
[----:B------:R-:W-:-:S06]  /*0ce0*/  UMOV UR4, URZ ;  /* 0x000000ff00047c82 */ /* 0x000fcc0008000000 */
.L_x_12:
[----:B--2---:R-:W-:Y:S01]  /*0cf0*/  MOV R7, UR4 ;  /* 0x0000000400077c02 */ /* 0x004fe20008000f00 */
[----:B------:R-:W-:-:S04]  /*0d00*/  UIADD3 UR4, UPT, UPT, UR4, 0x8, URZ ;  /* 0x0000000804047890 */ /* 0x000fc8000fffe0ff */
[----:B-1----:R-:W-:Y:S02]  /*0d10*/  IMAD R7, R7, UR25, R18 ;  /* 0x0000001907077c24 */ /* 0x002fe4000f8e0212 */
[----:B------:R-:W-:-:S03]  /*0d20*/  ISETP.NE.AND P1, PT, R3, UR4, PT ;  /* 0x0000000403007c0c */ /* 0x000fc6000bf25270 */
[C---:B------:R-:W-:Y:S01]  /*0d30*/  IADD3 R9, PT, PT, R7.reuse, UR25, RZ ;  /* 0x0000001907097c10 */ /* 0x040fe2000fffe0ff */
[----:B0-----:R-:W-:-:S03]  /*0d40*/  IMAD.WIDE.U32 R6, R7, 0x4, R4 ;  /* 0x0000000407067825 */ /* 0x001fc600078e0004 */
[C---:B------:R-:W-:Y:S01]  /*0d50*/  IADD3 R11, PT, PT, R9.reuse, UR25, RZ ;  /* 0x00000019090b7c10 */ /* 0x040fe2000fffe0ff */
[--C-:B------:R-:W-:Y:S01]  /*0d60*/  IMAD.WIDE.U32 R8, R9, 0x4, R4.reuse ;  /* 0x0000000409087825 */ /* 0x100fe200078e0004 */
[----:B------:R2:W-:Y:S02]  /*0d70*/  STG.E desc[UR22][R6.64], RZ ;  /* 0x000000ff06007986 */ /* 0x0005e4000c101916 */
[C---:B------:R-:W-:Y:S01]  /*0d80*/  IADD3 R13, PT, PT, R11.reuse, UR25, RZ ;  /* 0x000000190b0d7c10 */ /* 0x040fe2000fffe0ff */
[--C-:B------:R-:W-:Y:S01]  /*0d90*/  IMAD.WIDE.U32 R10, R11, 0x4, R4.reuse ;  /* 0x000000040b0a7825 */ /* 0x100fe200078e0004 */
[----:B------:R2:W-:Y:S03]  /*0da0*/  STG.E desc[UR22][R8.64], RZ ;  /* 0x000000ff08007986 */ /* 0x0005e6000c101916 */
[C---:B------:R-:W-:Y:S01]  /*0db0*/  VIADD R15, R13.reuse, UR25 ;  /* 0x000000190d0f7c36 */ /* 0x040fe20008000000 */
[----:B------:R2:W-:Y:S01]  /*0dc0*/  STG.E desc[UR22][R10.64], RZ ;  /* 0x000000ff0a007986 */ /* 0x0005e2000c101916 */
[----:B------:R-:W-:-:S03]  /*0dd0*/  IMAD.WIDE.U32 R12, R13, 0x4, R4 ;  /* 0x000000040d0c7825 */ /* 0x000fc600078e0004 */
[C---:B------:R-:W-:Y:S01]  /*0de0*/  IADD3 R17, PT, PT, R15.reuse, UR25, RZ ;  /* 0x000000190f117c10 */ /* 0x040fe2000fffe0ff */
[--C-:B------:R-:W-:Y:S01]  /*0df0*/  IMAD.WIDE.U32 R14, R15, 0x4, R4.reuse ;  /* 0x000000040f0e7825 */ /* 0x100fe200078e0004 */
[----:B------:R2:W-:Y:S02]  /*0e00*/  STG.E desc[UR22][R12.64], RZ ;  /* 0x000000ff0c007986 */ /* 0x0005e4000c101916 */
[C---:B------:R-:W-:Y:S01]  /*0e10*/  IADD3 R21, PT, PT, R17.reuse, UR25, RZ ;  /* 0x0000001911157c10 */ /* 0x040fe2000fffe0ff */
[--C-:B------:R-:W-:Y:S01]  /*0e20*/  IMAD.WIDE.U32 R16, R17, 0x4, R4.reuse ;  /* 0x0000000411107825 */ /* 0x100fe200078e0004 */
[----:B------:R2:W-:Y:S02]  /*0e30*/  STG.E desc[UR22][R14.64], RZ ;  /* 0x000000ff0e007986 */ /* 0x0005e4000c101916 */
[C---:B------:R-:W-:Y:S01]  /*0e40*/  IADD3 R23, PT, PT, R21.reuse, UR25, RZ ;  /* 0x0000001915177c10 */ /* 0x040fe2000fffe0ff */
[--C-:B------:R-:W-:Y:S01]  /*0e50*/  IMAD.WIDE.U32 R20, R21, 0x4, R4.reuse ;  /* 0x0000000415147825 */ /* 0x100fe200078e0004 */
[----:B------:R2:W-:Y:S03]  /*0e60*/  STG.E desc[UR22][R16.64], RZ ;  /* 0x000000ff10007986 */ /* 0x0005e6000c101916 */
[----:B------:R-:W-:Y:S01]  /*0e70*/  IMAD.WIDE.U32 R22, R23, 0x4, R4 ;  /* 0x0000000417167825 */ /* 0x000fe200078e0004 */
[----:B------:R2:W-:Y:S04]  /*0e80*/  STG.E desc[UR22][R20.64], RZ ;  /* 0x000000ff14007986 */ /* 0x0005e8000c101916 */
[----:B------:R2:W-:Y:S01]  /*0e90*/  STG.E desc[UR22][R22.64], RZ ;  /* 0x000000ff16007986 */ /* 0x0005e2000c101916 */
[----:B------:R-:W-:Y:S05]  /*0ea0*/  @P1 BRA `(.L_x_12) ;  /* 0xfffffffc00901947 */ /* 0x000fea000383ffff */
.L_x_11:
[----:B------:R-:W-:Y:S05]  /*0eb0*/  @!P0 EXIT ;  /* 0x000000000000894d */ /* 0x000fea0003800000 */
[----:B------:R-:W-:Y:S02]  /*0ec0*/  ISETP.GE.U32.AND P0, PT, R2, 0x4, PT ;  /* 0x000000040200780c */ /* 0x000fe40003f06070 */
[----:B--2---:R-:W-:-:S04]  /*0ed0*/  LOP3.LUT R12, R0, 0x3, RZ, 0xc0, !PT ;  /* 0x00000003000c7812 */ /* 0x004fc800078ec0ff */
[----:B------:R-:W-:-:S07]  /*0ee0*/  ISETP.NE.AND P1, PT, R12, RZ, PT ;  /* 0x000000ff0c00720c */ /* 0x000fce0003f25270 */
[----:B------:R-:W-:Y:S06]  /*0ef0*/  @!P0 BRA `(.L_x_13) ;  /* 0x0000000000388947 */ /* 0x000fec0003800000 */
[----:B------:R-:W0:Y:S01]  /*0f00*/  LDC.64 R10, c[0x0][0x390] ;  /* 0x0000e400ff0a7b82 */ /* 0x000e220000000a00 */
[C---:B-1----:R-:W-:Y:S01]  /*0f10*/  IMAD R5, R3.reuse, UR25, R18 ;  /* 0x0000001903057c24 */ /* 0x042fe2000f8e0212 */
[----:B------:R-:W-:-:S04]  /*0f20*/  IADD3 R3, PT, PT, R3, 0x4, RZ ;  /* 0x0000000403037810 */ /* 0x000fc80007ffe0ff */
[----:B------:R-:W-:-:S05]  /*0f30*/  IADD3 R7, PT, PT, R5, UR25, RZ ;  /* 0x0000001905077c10 */ /* 0x000fca000fffe0ff */
[----:B------:R-:W-:-:S05]  /*0f40*/  VIADD R9, R7, UR25 ;  /* 0x0000001907097c36 */ /* 0x000fca0008000000 */
[----:B------:R-:W-:Y:S01]  /*0f50*/  IADD3 R13, PT, PT, R9, UR25, RZ ;  /* 0x00000019090d7c10 */ /* 0x000fe2000fffe0ff */
[----:B0-----:R-:W-:-:S04]  /*0f60*/  IMAD.WIDE.U32 R4, R5, 0x4, R10 ;  /* 0x0000000405047825 */ /* 0x001fc800078e000a */
[--C-:B------:R-:W-:Y:S01]  /*0f70*/  IMAD.WIDE.U32 R6, R7, 0x4, R10.reuse ;  /* 0x0000000407067825 */ /* 0x100fe200078e000a */
[----:B------:R0:W-:Y:S03]  /*0f80*/  STG.E desc[UR22][R4.64], RZ ;  /* 0x000000ff04007986 */ /* 0x0001e6000c101916 */
[--C-:B------:R-:W-:Y:S01]  /*0f90*/  IMAD.WIDE.U32 R8, R9, 0x4, R10.reuse ;  /* 0x0000000409087825 */ /* 0x100fe200078e000a */
[----:B------:R0:W-:Y:S03]  /*0fa0*/  STG.E desc[UR22][R6.64], RZ ;  /* 0x000000ff06007986 */ /* 0x0001e6000c101916 */
[----:B------:R-:W-:Y:S01]  /*0fb0*/  IMAD.WIDE.U32 R10, R13, 0x4, R10 ;  /* 0x000000040d0a7825 */ /* 0x000fe200078e000a */
[----:B------:R0:W-:Y:S04]  /*0fc0*/  STG.E desc[UR22][R8.64], RZ ;  /* 0x000000ff08007986 */ /* 0x0001e8000c101916 */
[----:B------:R0:W-:Y:S02]  /*0fd0*/  STG.E desc[UR22][R10.64], RZ ;  /* 0x000000ff0a007986 */ /* 0x0001e4000c101916 */
.L_x_13:
[----:B------:R-:W-:Y:S05]  /*0fe0*/  @!P1 EXIT ;  /* 0x000000000000994d */ /* 0x000fea0003800000 */
[----:B------:R-:W-:Y:S02]  /*0ff0*/  ISETP.NE.AND P0, PT, R12, 0x1, PT ;  /* 0x000000010c00780c */ /* 0x000fe40003f05270 */
[----:B------:R-:W-:-:S04]  /*1000*/  LOP3.LUT R0, R0, 0x1, RZ, 0xc0, !PT ;  /* 0x0000000100007812 */ /* 0x000fc800078ec0ff */
[----:B------:R-:W-:-:S07]  /*1010*/  ISETP.NE.U32.AND P1, PT, R0, 0x1, PT ;  /* 0x000000010000780c */ /* 0x000fce0003f25070 */
[----:B------:R-:W-:Y:S06]  /*1020*/  @!P0 BRA `(.L_x_14) ;  /* 0x0000000000208947 */ /* 0x000fec0003800000 */
[----:B0-----:R-:W0:Y:S01]  /*1030*/  LDC.64 R4, c[0x0][0x390] ;  /* 0x0000e400ff047b82 */ /* 0x001e220000000a00 */
[C---:B-1----:R-:W-:Y:S01]  /*1040*/  IMAD R7, R3.reuse, UR25, R18 ;  /* 0x0000001903077c24 */ /* 0x042fe2000f8e0212 */
[----:B------:R-:W-:-:S04]  /*1050*/  IADD3 R3, PT, PT, R3, 0x2, RZ ;  /* 0x0000000203037810 */ /* 0x000fc80007ffe0ff */
[C---:B------:R-:W-:Y:S01]  /*1060*/  IADD3 R9, PT, PT, R7.reuse, UR25, RZ ;  /* 0x0000001907097c10 */ /* 0x040fe2000fffe0ff */
[----:B0-----:R-:W-:-:S04]  /*1070*/  IMAD.WIDE.U32 R6, R7, 0x4, R4 ;  /* 0x0000000407067825 */ /* 0x001fc800078e0004 */
[----:B------:R-:W-:Y:S01]  /*1080*/  IMAD.WIDE.U32 R4, R9, 0x4, R4 ;  /* 0x0000000409047825 */ /* 0x000fe200078e0004 */
[----:B------:R2:W-:Y:S04]  /*1090*/  STG.E desc[UR22][R6.64], RZ ;  /* 0x000000ff06007986 */ /* 0x0005e8000c101916 */
[----:B------:R2:W-:Y:S02]  /*10a0*/  STG.E desc[UR22][R4.64], RZ ;  /* 0x000000ff04007986 */ /* 0x0005e4000c101916 */
.L_x_14:
[----:B------:R-:W-:Y:S05]  /*10b0*/  @P1 EXIT ;  /* 0x000000000000194d */ /* 0x000fea0003800000 */
[----:B0-2---:R-:W0:Y:S01]  /*10c0*/  LDC.64 R4, c[0x0][0x390] ;  /* 0x0000e400ff047b82 */ /* 0x005e220000000a00 */
[----:B-1----:R-:W-:-:S04]  /*10d0*/  IMAD R3, R3, UR25, R18 ;  /* 0x0000001903037c24 */ /* 0x002fc8000f8e0212 */
[----:B0-----:R-:W-:-:S05]  /*10e0*/  IMAD.WIDE.U32 R2, R3, 0x4, R4 ;  /* 0x0000000403027825 */ /* 0x001fca00078e0004 */
[----:B------:R-:W-:Y:S01]  /*10f0*/  STG.E desc[UR22][R2.64], RZ ;  /* 0x000000ff02007986 */ /* 0x000fe2000c101916 */
[----:B------:R-:W-:Y:S05]  /*1100*/  EXIT ;  /* 0x000000000000794d */ /* 0x000fea0003800000 */
.L_x_15:
        /* <DEDUP_REMOVED lines=15> */
.L_x_29:


//--------------------- .text._Z12multiplyRowsPiS_S_ii --------------------------
	.section	.text._Z12multiplyRowsPiS_S_ii,"ax",@progbits
	.align	128
        .global         _Z12multiplyRowsPiS_S_ii
        .type           _Z12multiplyRowsPiS_S_ii,@function
        .size           _Z12multiplyRowsPiS_S_ii,(.L_x_30 - _Z12multiplyRowsPiS_S_ii)
        .other          _Z12multiplyRowsPiS_S_ii,@"STO_CUDA_ENTRY STV_DEFAULT"
_Z12multiplyRowsPiS_S_ii:
.text._Z12multiplyRowsPiS_S_ii:
[----:B------:R-:W-:Y:S08]  /*0000*/  LDC R1, c[0x0][0x37c] ;  /* 0x0000df00ff017b82 */ /* 0x000ff00000000800 */
[----:B------:R-:W0:Y:S02]  /*0010*/  LDC R11, c[0x0][0x39c] ;  /* 0x0000e700ff0b7b82 */ /* 0x000e240000000800 */
[----:B0-----:R-:W-:-:S13]  /*0020*/  ISETP.GE.AND P0, PT, R11, 0x1, PT ;  /* 0x000000010b00780c */ /* 0x001fda0003f06270 */
[----:B------:R-:W-:Y:S05]  /*0030*/  @!P0 EXIT ;  /* 0x000000000000894d */ /* 0x000fea0003800000 */
[----:B------:R-:W0:Y:S01]  /*0040*/  S2R R2, SR_TID.X ;  /* 0x0000000000027919 */ /* 0x000e220000002100 */
[----:B------:R-:W1:Y:S01]  /*0050*/  LDCU UR5, c[0x0][0x398] ;  /* 0x00007300ff0577ac */ /* 0x000e620008000800 */
[----:B------:R-:W2:Y:S01]  /*0060*/  LDCU.64 UR10, c[0x0][0x358] ;  /* 0x00006b00ff0a77ac */ /* 0x000ea20008000a00 */
[----:B-1----:R-:W-:Y:S01]  /*0070*/  UISETP.GE.AND UP0, UPT, UR5, 0x1, UPT ;  /* 0x000000010500788c */ /* 0x002fe2000bf06270 */
[----:B0-----:R-:W-:-:S08]  /*0080*/  IMAD R0, R2, R11, RZ ;  /* 0x0000000b02007224 */ /* 0x001fd000078e02ff */
[----:B--2---:R-:W-:Y:S05]  /*0090*/  BRA.U !UP0, `(.L_x_16) ;  /* 0x0000000908807547 */ /* 0x004fea000b800000 */
[----:B------:R-:W0:Y:S01]  /*00a0*/  LDCU.64 UR12, c[0x0][0x380] ;  /* 0x00007000ff0c77ac */ /* 0x000e220008000a00 */
[----:B------:R-:W-:Y:S02]  /*00b0*/  IMAD R2, R2, UR5, RZ ;  /* 0x0000000502027c24 */ /* 0x000fe4000f8e02ff */
[----:B------:R-:W-:Y:S01]  /*00c0*/  HFMA2 R5, -RZ, RZ, 0, 0 ;  /* 0x00000000ff057431 */ /* 0x000fe200000001ff */
[----:B------:R-:W-:Y:S01]  /*00d0*/  SHF.L.U32 R4, R11, 0x3, RZ ;  /* 0x000000030b047819 */ /* 0x000fe200000006ff */
[----:B------:R-:W-:Y:S02]  /*00e0*/  ULOP3.LUT UR6, UR5, 0x7ffffff8, URZ, 0xc0, !UPT ;  /* 0x7ffffff805067892 */ /* 0x000fe4000f8ec0ff */
[----:B------:R-:W-:Y:S02]  /*00f0*/  ULOP3.LUT UR8, UR5, 0x7, URZ, 0xc0, !UPT ;  /* 0x0000000705087892 */ /* 0x000fe4000f8ec0ff */
[----:B------:R-:W-:Y:S02]  /*0100*/  ULOP3.LUT UR5, UR5, 0x3, URZ, 0xc0, !UPT ;  /* 0x0000000305057892 */ /* 0x000fe4000f8ec0ff */
[----:B------:R-:W-:Y:S01]  /*0110*/  UIADD3 UR7, UPT, UPT, -UR6, URZ, URZ ;  /* 0x000000ff06077290 */ /* 0x000fe2000fffe1ff */
[----:B0-----:R-:W-:-:S04]  /*0120*/  LEA R3, P0, R2, UR12, 0x2 ;  /* 0x0000000c02037c11 */ /* 0x001fc8000f8010ff */
[----:B------:R-:W-:Y:S02]  /*0130*/  IADD3 R3, P1, PT, R3, 0x10, RZ ;  /* 0x0000001003037810 */ /* 0x000fe40007f3e0ff */
[----:B------:R-:W-:-:S04]  /*0140*/  LEA.HI.X R6, R2, UR13, RZ, 0x2, P0 ;  /* 0x0000000d02067c11 */ /* 0x000fc800080f14ff */
[----:B------:R-:W-:-:S07]  /*0150*/  IADD3.X R6, PT, PT, RZ, R6, RZ, P1, !PT ;  /* 0x00000006ff067210 */ /* 0x000fce0000ffe4ff */
.L_x_22:
[----:B0-----:R-:W0:Y:S01]  /*0160*/  LDCU UR12, c[0x0][0x398] ;  /* 0x00007300ff0c77ac */ /* 0x001e220008000800 */
[----:B------:R-:W-:Y:S01]  /*0170*/  IMAD.MOV.U32 R10, RZ, RZ, RZ ;  /* 0x000000ffff0a7224 */ /* 0x000fe200078e00ff */
[----:B------:R-:W-:Y:S01]  /*0180*/  UMOV UR4, URZ ;  /* 0x000000ff00047c82 */ /* 0x000fe20008000000 */
[----:B0-----:R-:W-:-:S09]  /*0190*/  UISETP.GE.U32.AND UP0, UPT, UR12, 0x8, UPT ;  /* 0x000000080c00788c */ /* 0x001fd2000bf06070 */
[----:B------:R-:W-:Y:S05]  /*01a0*/  BRA.U !UP0, `(.L_x_17) ;  /* 0x0000000108f47547 */ /* 0x000fea000b800000 */
[----:B------:R-:W0:Y:S01]  /*01b0*/  LDC R8, c[0x0][0x39c] ;  /* 0x0000e700ff087b82 */ /* 0x000e220000000800 */
[----:B------:R-:W-:Y:S01]  /*01c0*/  MOV R10, RZ ;  /* 0x000000ff000a7202 */ /* 0x000fe20000000f00 */
[----:B------:R-:W-:Y:S01]  /*01d0*/  IMAD.MOV.U32 R26, RZ, RZ, R6 ;  /* 0x000000ffff1a7224 */ /* 0x000fe200078e0006 */
[----:B------:R-:W-:Y:S01]  /*01e0*/  MOV R24, R3 ;  /* 0x0000000300187202 */ /* 0x000fe20000000f00 */
[----:B------:R-:W-:-:S04]  /*01f0*/  UMOV UR4, UR7 ;  /* 0x0000000700047c82 */ /* 0x000fc80008000000 */
[----:B------:R-:W1:Y:S01]  /*0200*/  LDC.64 R12, c[0x0][0x388] ;  /* 0x0000e200ff0c7b82 */ /* 0x000e620000000a00 */
[----:B0-----:R-:W-:Y:S01]  /*0210*/  IADD3 R7, PT, PT, R5, R8, RZ ;  /* 0x0000000805077210 */ /* 0x001fe20007ffe0ff */
[C-C-:B------:R-:W-:Y:S01]  /*0220*/  IMAD R11, R8.reuse, 0x3, R5.reuse ;  /* 0x00000003080b7824 */ /* 0x140fe200078e0205 */
[C---:B------:R-:W-:Y:S01]  /*0230*/  LEA R9, R8.reuse, R5, 0x1 ;  /* 0x0000000508097211 */ /* 0x040fe200078e08ff */
[C-C-:B------:R-:W-:Y:S02]  /*0240*/  IMAD R25, R8.reuse, 0x4, R5.reuse ;  /* 0x0000000408197824 */ /* 0x140fe400078e0205 */
[C-C-:B------:R-:W-:Y:S02]  /*0250*/  IMAD R27, R8.reuse, 0x5, R5.reuse ;  /* 0x00000005081b7824 */ /* 0x140fe400078e0205 */
[C-C-:B------:R-:W-:Y:S02]  /*0260*/  IMAD R29, R8.reuse, 0x6, R5.reuse ;  /* 0x00000006081d7824 */ /* 0x140fe400078e0205 */
[----:B------:R-:W-:-:S02]  /*0270*/  IMAD R8, R8, 0x7, R5 ;  /* 0x0000000708087824 */ /* 0x000fc400078e0205 */
[----:B-1----:R-:W-:-:S07]  /*0280*/  IMAD.WIDE.U32 R16, R5, 0x4, R12 ;  /* 0x0000000405107825 */ /* 0x002fce00078e000c */
.L_x_18:
[----:B------:R-:W-:Y:S01]  /*0290*/  MOV R14, R24 ;  /* 0x00000018000e7202 */ /* 0x000fe20000000f00 */
[----:B------:R-:W2:Y:S01]  /*02a0*/  LDG.E R20, desc[UR10][R16.64] ;  /* 0x0000000a10147981 */ /* 0x000ea2000c1e1900 */
[----:B------:R-:W-:Y:S01]  /*02b0*/  MOV R15, R26 ;  /* 0x0000001a000f7202 */ /* 0x000fe20000000f00 */
[----:B------:R-:W-:-:S04]  /*02c0*/  IMAD.WIDE.U32 R18, R7, 0x4, R12 ;  /* 0x0000000407127825 */ /* 0x000fc800078e000c */
[----:B------:R-:W2:Y:S04]  /*02d0*/  LDG.E R21, desc[UR10][R14.64+-0x10] ;  /* 0xfffff00a0e157981 */ /* 0x000ea8000c1e1900 */
[----:B------:R0:W3:Y:S04]  /*02e0*/  LDG.E R22, desc[UR10][R18.64] ;  /* 0x0000000a12167981 */ /* 0x0000e8000c1e1900 */
[----:B------:R-:W3:Y:S04]  /*02f0*/  LDG.E R23, desc[UR10][R14.64+-0xc] ;  /* 0xfffff40a0e177981 */ /* 0x000ee8000c1e1900 */
[----:B------:R-:W4:Y:S01]  /*0300*/  LDG.E R26, desc[UR10][R14.64+-0x8] ;  /* 0xfffff80a0e1a7981 */ /* 0x000f22000c1e1900 */
[----:B0-----:R-:W-:-:S03]  /*0310*/  IMAD.WIDE.U32 R18, R9, 0x4, R12 ;  /* 0x0000000409127825 */ /* 0x001fc600078e000c */
[----:B------:R-:W5:Y:S04]  /*0320*/  LDG.E R28, desc[UR10][R14.64] ;  /* 0x0000000a0e1c7981 */ /* 0x000f68000c1e1900 */
[----:B------:R-:W4:Y:S01]  /*0330*/  LDG.E R24, desc[UR10][R18.64] ;  /* 0x0000000a12187981 */ /* 0x000f22000c1e1900 */
[----:B--2---:R-:W-:Y:S02]  /*0340*/  IMAD R10, R21, R20, R10 ;  /* 0x00000014150a7224 */ /* 0x004fe400078e020a */
[----:B------:R-:W-:-:S04]  /*0350*/  IMAD.WIDE.U32 R20, R11, 0x4, R12 ;  /* 0x000000040b147825 */ /* 0x000fc800078e000c */
[----:B---3--:R-:W-:Y:S02]  /*0360*/  IMAD R10, R23, R22, R10 ;  /* 0x00000016170a7224 */ /* 0x008fe400078e020a */
[----:B------:R-:W2:Y:S01]  /*0370*/  LDG.E R20, desc[UR10][R20.64] ;  /* 0x0000000a14147981 */ /* 0x000ea2000c1e1900 */
[----:B------:R-:W-:-:S05]  /*0380*/  IMAD.WIDE.U32 R22, R25, 0x4, R12 ;  /* 0x0000000419167825 */ /* 0x000fca00078e000c */
[----:B------:R0:W5:Y:S04]  /*0390*/  LDG.E R19, desc[UR10][R22.64] ;  /* 0x0000000a16137981 */ /* 0x000168000c1e1900 */
[----:B------:R-:W2:Y:S01]  /*03a0*/  LDG.E R21, desc[UR10][R14.64+-0x4] ;  /* 0xfffffc0a0e157981 */ /* 0x000ea2000c1e1900 */
[----:B----4-:R-:W-:-:S03]  /*03b0*/  IMAD R10, R26, R24, R10 ;  /* 0x000000181a0a7224 */ /* 0x010fc600078e020a */
[----:B------:R-:W3:Y:S01]  /*03c0*/  LDG.E R24, desc[UR10][R14.64+0x4] ;  /* 0x0000040a0e187981 */ /* 0x000ee2000c1e1900 */
[----:B0-----:R-:W-:-:S05]  /*03d0*/  IMAD.WIDE.U32 R22, R27, 0x4, R12 ;  /* 0x000000041b167825 */ /* 0x001fca00078e000c */
[----:B------:R-:W3:Y:S01]  /*03e0*/  LDG.E R26, desc[UR10][R22.64] ;  /* 0x0000000a161a7981 */ /* 0x000ee2000c1e1900 */
[----:B--2---:R-:W-:-:S04]  /*03f0*/  IMAD R10, R21, R20, R10 ;  /* 0x00000014150a7224 */ /* 0x004fc800078e020a */
[----:B-----5:R-:W-:Y:S02]  /*0400*/  IMAD R10, R28, R19, R10 ;  /* 0x000000131c0a7224 */ /* 0x020fe400078e020a */
[--C-:B------:R-:W-:Y:S01]  /*0410*/  IMAD.WIDE.U32 R18, R29, 0x4, R12.reuse ;  /* 0x000000041d127825 */ /* 0x100fe200078e000c */
[----:B------:R-:W2:Y:S03]  /*0420*/  LDG.E R28, desc[UR10][R14.64+0x8] ;  /* 0x0000080a0e1c7981 */ /* 0x000ea6000c1e1900 */
[----:B------:R-:W-:Y:S02]  /*0430*/  IMAD.WIDE.U32 R20, R8, 0x4, R12 ;  /* 0x0000000408147825 */ /* 0x000fe400078e000c */
[----:B------:R-:W2:Y:S04]  /*0440*/  LDG.E R18, desc[UR10][R18.64] ;  /* 0x0000000a12127981 */ /* 0x000ea8000c1e1900 */
[----:B------:R-:W4:Y:S04]  /*0450*/  LDG.E R20, desc[UR10][R20.64] ;  /* 0x0000000a14147981 */ /* 0x000f28000c1e1900 */
[----:B------:R-:W4:Y:S01]  /*0460*/  LDG.E R19, desc[UR10][R14.64+0xc] ;  /* 0x00000c0a0e137981 */ /* 0x000f22000c1e1900 */
[----:B------:R-:W-:Y:S01]  /*0470*/  UIADD3 UR4, UPT, UPT, UR4, 0x8, URZ ;  /* 0x0000000804047890 */ /* 0x000fe2000fffe0ff */
[----:B---3--:R-:W-:-:S03]  /*0480*/  IMAD R10, R24, R26, R10 ;  /* 0x0000001a180a7224 */ /* 0x008fc600078e020a */
[----:B------:R-:W-:Y:S01]  /*0490*/  UISETP.NE.AND UP0, UPT, UR4, URZ, UPT ;  /* 0x000000ff0400728c */ /* 0x000fe2000bf05270 */
[----:B------:R-:W-:Y:S01]  /*04a0*/  IADD3 R24, P0, PT, R14, 0x20, RZ ;  /* 0x000000200e187810 */ /* 0x000fe20007f1e0ff */
[C---:B------:R-:W-:Y:S01]  /*04b0*/  IMAD.IADD R25, R4.reuse, 0x1, R25 ;  /* 0x0000000104197824 */ /* 0x040fe200078e0219 */
[C---:B------:R-:W-:Y:S01]  /*04c0*/  IADD3 R7, PT, PT, R4.reuse, R7, RZ ;  /* 0x0000000704077210 */ /* 0x040fe20007ffe0ff */
[C---:B------:R-:W-:Y:S01]  /*04d0*/  IMAD.WIDE.U32 R16, R4.reuse, 0x4, R16 ;  /* 0x0000000404107825 */ /* 0x040fe200078e0010 */
[C---:B------:R-:W-:Y:S02]  /*04e0*/  IADD3 R9, PT, PT, R4.reuse, R9, RZ ;  /* 0x0000000904097210 */ /* 0x040fe40007ffe0ff */
[C---:B------:R-:W-:Y:S01]  /*04f0*/  IADD3 R11, PT, PT, R4.reuse, R11, RZ ;  /* 0x0000000b040b7210 */ /* 0x040fe20007ffe0ff */
[----:B------:R-:W-:Y:S01]  /*0500*/  IMAD.X R26, RZ, RZ, R15, P0 ;  /* 0x000000ffff1a7224 */ /* 0x000fe200000e060f */
[C---:B------:R-:W-:Y:S02]  /*0510*/  IADD3 R27, PT, PT, R4.reuse, R27, RZ ;  /* 0x0000001b041b7210 */ /* 0x040fe40007ffe0ff */
[----:B------:R-:W-:-:S02]  /*0520*/  IADD3 R29, PT, PT, R4, R29, RZ ;  /* 0x0000001d041d7210 */ /* 0x000fc40007ffe0ff */
[----:B------:R-:W-:Y:S01]  /*0530*/  IADD3 R8, PT, PT, R4, R8, RZ ;  /* 0x0000000804087210 */ /* 0x000fe20007ffe0ff */
[----:B--2---:R-:W-:-:S04]  /*0540*/  IMAD R10, R28, R18, R10 ;  /* 0x000000121c0a7224 */ /* 0x004fc800078e020a */
[----:B----4-:R-:W-:Y:S01]  /*0550*/  IMAD R10, R19, R20, R10 ;  /* 0x00000014130a7224 */ /* 0x010fe200078e020a */
[----:B------:R-:W-:Y:S06]  /*0560*/  BRA.U UP0, `(.L_x_18) ;  /* 0xfffffffd00487547 */ /* 0x000fec000b83ffff */
[----:B------:R-:W-:-:S05]  /*0570*/  UMOV UR4, UR6 ;  /* 0x0000000600047c82 */ /* 0x000fca0008000000 */
.L_x_17:
[----:B------:R-:W-:-:S09]  /*0580*/  UISETP.NE.AND UP0, UPT, UR8, URZ, UPT ;  /* 0x000000ff0800728c */ /* 0x000fd2000bf05270 */
[----:B------:R-:W-:Y:S05]  /*0590*/  BRA.U !UP0, `(.L_x_19) ;  /* 0x00000005081c7547 */ /* 0x000fea000b800000 */
[----:B------:R-:W-:Y:S02]  /*05a0*/  UIADD3 UR9, UPT, UPT, UR8, -0x1, URZ ;  /* 0xffffffff08097890 */ /* 0x000fe4000fffe0ff */
[----:B------:R-:W-:Y:S02]  /*05b0*/  UISETP.NE.AND UP1, UPT, UR5, URZ, UPT ;  /* 0x000000ff0500728c */ /* 0x000fe4000bf25270 */
[----:B------:R-:W-:-:S09]  /*05c0*/  UISETP.GE.U32.AND UP0, UPT, UR9, 0x3, UPT ;  /* 0x000000030900788c */ /* 0x000fd2000bf06070 */
[----:B------:R-:W-:Y:S05]  /*05d0*/  BRA.U !UP0, `(.L_x_20) ;  /* 0x00000001087c7547 */ /* 0x000fea000b800000 */
[----:B------:R-:W0:Y:S01]  /*05e0*/  LDC R22, c[0x0][0x39c] ;  /* 0x0000e700ff167b82 */ /* 0x000e220000000800 */
[----:B------:R-:W1:Y:S01]  /*05f0*/  LDCU.64 UR14, c[0x0][0x380] ;  /* 0x00007000ff0e77ac */ /* 0x000e620008000a00 */
[C---:B------:R-:W-:Y:S01]  /*0600*/  VIADD R7, R2.reuse, UR4 ;  /* 0x0000000402077c36 */ /* 0x040fe20008000000 */
[----:B------:R-:W-:-:S04]  /*0610*/  IADD3 R11, P0, PT, R2, UR4, RZ ;  /* 0x00000004020b7c10 */ /* 0x000fc8000ff1e0ff */
[----:B------:R-:W-:Y:S01]  /*0620*/  IADD3.X R20, PT, PT, RZ, RZ, RZ, P0, !PT ;  /* 0x000000ffff147210 */ /* 0x000fe200007fe4ff */
[----:B------:R-:W2:Y:S08]  /*0630*/  LDC.64 R16, c[0x0][0x380] ;  /* 0x0000e000ff107b82 */ /* 0x000eb00000000a00 */
[----:B------:R-:W3:Y:S01]  /*0640*/  LDC.64 R12, c[0x0][0x388] ;  /* 0x0000e200ff0c7b82 */ /* 0x000ee20000000a00 */
[----:B-1----:R-:W-:Y:S01]  /*0650*/  LEA R8, P0, R11, UR14, 0x2 ;  /* 0x0000000e0b087c11 */ /* 0x002fe2000f8010ff */
[----:B0-----:R-:W-:-:S05]  /*0660*/  IMAD R19, R22, UR4, R5 ;  /* 0x0000000416137c24 */ /* 0x001fca000f8e0205 */
[----:B------:R-:W-:Y:S01]  /*0670*/  IADD3 R9, PT, PT, R19, R22, RZ ;  /* 0x0000001613097210 */ /* 0x000fe20007ffe0ff */
[----:B--2---:R-:W-:-:S03]  /*0680*/  IMAD.WIDE.U32 R16, R7, 0x4, R16 ;  /* 0x0000000407107825 */ /* 0x004fc600078e0010 */
[----:B------:R-:W-:-:S03]  /*0690*/  IADD3 R7, PT, PT, R9, R22, RZ ;  /* 0x0000001609077210 */ /* 0x000fc60007ffe0ff */
[----:B------:R-:W2:Y:S01]  /*06a0*/  LDG.E R17, desc[UR10][R16.64] ;  /* 0x0000000a10117981 */ /* 0x000ea2000c1e1900 */
[----:B---3--:R-:W-:-:S04]  /*06b0*/  IMAD.WIDE.U32 R18, R19, 0x4, R12 ;  /* 0x0000000413127825 */ /* 0x008fc800078e000c */
[----:B------:R-:W-:Y:S01]  /*06c0*/  IMAD.WIDE.U32 R14, R9, 0x4, R12 ;  /* 0x00000004090e7825 */ /* 0x000fe200078e000c */
[----:B------:R-:W-:Y:S01]  /*06d0*/  LEA.HI.X R9, R11, UR15, R20, 0x2, P0 ;  /* 0x0000000f0b097c11 */ /* 0x000fe200080f1414 */
[----:B------:R-:W2:Y:S02]  /*06e0*/  LDG.E R18, desc[UR10][R18.64] ;  /* 0x0000000a12127981 */ /* 0x000ea4000c1e1900 */
[C---:B------:R-:W-:Y:S02]  /*06f0*/  IMAD.WIDE.U32 R20, R7.reuse, 0x4, R12 ;  /* 0x0000000407147825 */ /* 0x040fe400078e000c */
[----:B------:R-:W3:Y:S02]  /*0700*/  LDG.E R14, desc[UR10][R14.64] ;  /* 0x0000000a0e0e7981 */ /* 0x000ee4000c1e1900 */
[----:B------:R-:W-:Y:S02]  /*0710*/  IMAD.IADD R7, R7, 0x1, R22 ;  /* 0x0000000107077824 */ /* 0x000fe400078e0216 */
[----:B------:R-:W3:Y:S02]  /*0720*/  LDG.E R22, desc[UR10][R8.64+0x4] ;  /* 0x0000040a08167981 */ /* 0x000ee4000c1e1900 */
[----:B------:R-:W-:-:S02]  /*0730*/  IMAD.WIDE.U32 R12, R7, 0x4, R12 ;  /* 0x00000004070c7825 */ /* 0x000fc400078e000c */
        /* <DEDUP_REMOVED lines=9> */
.L_x_20:
[----:B------:R-:W-:Y:S05]  /*07d0*/  BRA.U !UP1, `(.L_x_19) ;  /* 0x00000001098c7547 */ /* 0x000fea000b800000 */
[----:B------:R-:W-:Y:S02]  /*07e0*/  UISETP.NE.AND UP0, UPT, UR5, 0x1, UPT ;  /* 0x000000010500788c */ /* 0x000fe4000bf05270 */
[----:B------:R-:W-:-:S07]  /*07f0*/  ULOP3.LUT UP1, URZ, UR12, 0x1, URZ, 0xc0, !UPT ;  /* 0x000000010cff7892 */ /* 0x000fce000f82c0ff */
[----:B------:R-:W-:Y:S05]  /*0800*/  BRA.U !UP0, `(.L_x_21) ;  /* 0x0000000108547547 */ /* 0x000fea000b800000 */
[----:B------:R-:W0:Y:S01]  /*0810*/  LDC R16, c[0x0][0x39c] ;  /* 0x0000e700ff107b82 */ /* 0x000e220000000800 */
[----:B------:R-:W1:Y:S01]  /*0820*/  LDCU.64 UR12, c[0x0][0x380] ;  /* 0x00007000ff0c77ac */ /* 0x000e620008000a00 */
[C---:B------:R-:W-:Y:S02]  /*0830*/  IADD3 R7, PT, PT, R2.reuse, UR4, RZ ;  /* 0x0000000402077c10 */ /* 0x040fe4000fffe0ff */
[----:B------:R-:W-:-:S04]  /*0840*/  IADD3 R11, P0, PT, R2, UR4, RZ ;  /* 0x00000004020b7c10 */ /* 0x000fc8000ff1e0ff */
[----:B------:R-:W2:Y:S01]  /*0850*/  LDC.64 R14, c[0x0][0x380] ;  /* 0x0000e000ff0e7b82 */ /* 0x000ea20000000a00 */
[----:B------:R-:W-:-:S07]  /*0860*/  IADD3.X R18, PT, PT, RZ, RZ, RZ, P0, !PT ;  /* 0x000000ffff127210 */ /* 0x000fce00007fe4ff */
[----:B------:R-:W3:Y:S01]  /*0870*/  LDC.64 R8, c[0x0][0x388] ;  /* 0x0000e200ff087b82 */ /* 0x000ee20000000a00 */
[----:B-1----:R-:W-:-:S04]  /*0880*/  LEA R12, P0, R11, UR12, 0x2 ;  /* 0x0000000c0b0c7c11 */ /* 0x002fc8000f8010ff */
[----:B------:R-:W-:Y:S01]  /*0890*/  LEA.HI.X R13, R11, UR13, R18, 0x2, P0 ;  /* 0x0000000d0b0d7c11 */ /* 0x000fe200080f1412 */
[----:B0-----:R-:W-:-:S05]  /*08a0*/  IMAD R17, R16, UR4, R5 ;  /* 0x0000000410117c24 */ /* 0x001fca000f8e0205 */
[----:B------:R-:W4:Y:S01]  /*08b0*/  LDG.E R13, desc[UR10][R12.64+0x4] ;  /* 0x0000040a0c0d7981 */ /* 0x000f22000c1e1900 */
[----:B--2---:R-:W-:Y:S01]  /*08c0*/  IMAD.WIDE.U32 R14, R7, 0x4, R14 ;  /* 0x00000004070e7825 */ /* 0x004fe200078e000e */
[----:B------:R-:W-:-:S05]  /*08d0*/  IADD3 R7, PT, PT, R17, R16, RZ ;  /* 0x0000001011077210 */ /* 0x000fca0007ffe0ff */
[----:B------:R-:W2:Y:S01]  /*08e0*/  LDG.E R15, desc[UR10][R14.64] ;  /* 0x0000000a0e0f7981 */ /* 0x000ea2000c1e1900 */
[----:B---3--:R-:W-:-:S04]  /*08f0*/  IMAD.WIDE.U32 R16, R17, 0x4, R8 ;  /* 0x0000000411107825 */ /* 0x008fc800078e0008 */
[----:B------:R-:W-:Y:S02]  /*0900*/  IMAD.WIDE.U32 R8, R7, 0x4, R8 ;  /* 0x0000000407087825 */ /* 0x000fe400078e0008 */
[----:B------:R-:W2:Y:S04]  /*0910*/  LDG.E R16, desc[UR10][R16.64] ;  /* 0x0000000a10107981 */ /* 0x000ea8000c1e1900 */
[----:B------:R-:W4:Y:S01]  /*0920*/  LDG.E R8, desc[UR10][R8.64] ;  /* 0x0000000a08087981 */ /* 0x000f22000c1e1900 */
[----:B------:R-:W-:Y:S01]  /*0930*/  UIADD3 UR4, UPT, UPT, UR4, 0x2, URZ ;  /* 0x0000000204047890 */ /* 0x000fe2000fffe0ff */
[----:B--2---:R-:W-:-:S04]  /*0940*/  IMAD R10, R15, R16, R10 ;  /* 0x000000100f0a7224 */ /* 0x004fc800078e020a */
[----:B----4-:R-:W-:-:S07]  /*0950*/  IMAD R10, R13, R8, R10 ;  /* 0x000000080d0a7224 */ /* 0x010fce00078e020a */
.L_x_21:
[----:B------:R-:W-:Y:S05]  /*0960*/  BRA.U !UP1, `(.L_x_19) ;  /* 0x0000000109287547 */ /* 0x000fea000b800000 */
[----:B------:R-:W0:Y:S01]  /*0970*/  LDC R14, c[0x0][0x39c] ;  /* 0x0000e700ff0e7b82 */ /* 0x000e220000000800 */
[----:B------:R-:W-:-:S07]  /*0980*/  VIADD R7, R2, UR4 ;  /* 0x0000000402077c36 */ /* 0x000fce0008000000 */
[----:B------:R-:W1:Y:S08]  /*0990*/  LDC.64 R8, c[0x0][0x380] ;  /* 0x0000e000ff087b82 */ /* 0x000e700000000a00 */
[----:B------:R-:W2:Y:S01]  /*09a0*/  LDC.64 R12, c[0x0][0x388] ;  /* 0x0000e200ff0c7b82 */ /* 0x000ea20000000a00 */
[----:B0-----:R-:W-:Y:S02]  /*09b0*/  IMAD R11, R14, UR4, R5 ;  /* 0x000000040e0b7c24 */ /* 0x001fe4000f8e0205 */
[----:B-1----:R-:W-:-:S06]  /*09c0*/  IMAD.WIDE.U32 R8, R7, 0x4, R8 ;  /* 0x0000000407087825 */ /* 0x002fcc00078e0008 */
[----:B------:R-:W3:Y:S01]  /*09d0*/  LDG.E R9, desc[UR10][R8.64] ;  /* 0x0000000a08097981 */ /* 0x000ee2000c1e1900 */
[----:B--2---:R-:W-:-:S06]  /*09e0*/  IMAD.WIDE.U32 R12, R11, 0x4, R12 ;  /* 0x000000040b0c7825 */ /* 0x004fcc00078e000c */
[----:B------:R-:W3:Y:S02]  /*09f0*/  LDG.E R12, desc[UR10][R12.64] ;  /* 0x0000000a0c0c7981 */ /* 0x000ee4000c1e1900 */
[----:B---3--:R-:W-:-:S07]  /*0a00*/  IMAD R10, R9, R12, R10 ;  /* 0x0000000c090a7224 */ /* 0x008fce00078e020a */
.L_x_19:
[----:B------:R-:W0:Y:S01]  /*0a10*/  LDCU UR4, c[0x0][0x39c] ;  /* 0x00007380ff0477ac */ /* 0x000e220008000800 */
[----:B------:R-:W1:Y:S01]  /*0a20*/  LDC.64 R8, c[0x0][0x390] ;  /* 0x0000e400ff087b82 */ /* 0x000e620000000a00 */
[----:B------:R-:W-:Y:S02]  /*0a30*/  IADD3 R7, PT, PT, R0, R5, RZ ;  /* 0x0000000500077210 */ /* 0x000fe40007ffe0ff */
[----:B------:R-:W-:-:S04]  /*0a40*/  IADD3 R5, PT, PT, R5, 0x1, RZ ;  /* 0x0000000105057810 */ /* 0x000fc80007ffe0ff */
[----:B0-----:R-:W-:Y:S01]  /*0a50*/  ISETP.NE.AND P0, PT, R5, UR4, PT ;  /* 0x0000000405007c0c */ /* 0x001fe2000bf05270 */
[----:B-1----:R-:W-:-:S05]  /*0a60*/  IMAD.WIDE.U32 R8, R7, 0x4, R8 ;  /* 0x0000000407087825 */ /* 0x002fca00078e0008 */
[----:B------:R0:W-:Y:S07]  /*0a70*/  STG.E desc[UR10][R8.64], R10 ;  /* 0x0000000a08007986 */ /* 0x0001ee000c10190a */
[----:B------:R-:W-:Y:S05]  /*0a80*/  @!P0 EXIT ;  /* 0x000000000000894d */ /* 0x000fea0003800000 */
[----:B------:R-:W-:Y:S05]  /*0a90*/  BRA `(.L_x_22) ;  /* 0xfffffff400b07947 */ /* 0x000fea000383ffff */
.L_x_16:
[C---:B------:R-:W-:Y:S01]  /*0aa0*/  ISETP.GE.U32.AND P1, PT, R11.reuse, 0x8, PT ;  /* 0x000000080b00780c */ /* 0x040fe20003f26070 */
[----:B------:R-:W-:Y:S01]  /*0ab0*/  HFMA2 R3, -RZ, RZ, 0, 0 ;  /* 0x00000000ff037431 */ /* 0x000fe200000001ff */
[----:B------:R-:W-:-:S04]  /*0ac0*/  LOP3.LUT R2, R11, 0x7, RZ, 0xc0, !PT ;  /* 0x000000070b027812 */ /* 0x000fc800078ec0ff */
[----:B------:R-:W-:-:S07]  /*0ad0*/  ISETP.NE.AND P0, PT, R2, RZ, PT ;  /* 0x000000ff0200720c */ /* 0x000fce0003f05270 */
[----:B------:R-:W-:Y:S06]  /*0ae0*/  @!P1 BRA `(.L_x_23) ;  /* 0x0000000000409947 */ /* 0x000fec0003800000 */
[----:B------:R-:W0:Y:S01]  /*0af0*/  LDC.64 R6, c[0x0][0x390] ;  /* 0x0000e400ff067b82 */ /* 0x000e220000000a00 */
[----:B------:R-:W-:Y:S01]  /*0b00*/  LOP3.LUT R3, R11, 0x7ffffff8, RZ, 0xc0, !PT ;  /* 0x7ffffff80b037812 */ /* 0x000fe200078ec0ff */
[----:B------:R-:W-:-:S06]  /*0b10*/  UMOV UR4, URZ ;  /* 0x000000ff00047c82 */ /* 0x000fcc0008000000 */
.L_x_24:
[----:B-1----:R-:W-:Y:S01]  /*0b20*/  VIADD R5, R0, UR4 ;  /* 0x0000000400057c36 */ /* 0x002fe20008000000 */
[----:B------:R-:W-:-:S03]  /*0b30*/  UIADD3 UR4, UPT, UPT, UR4, 0x8, URZ ;  /* 0x0000000804047890 */ /* 0x000fc6000fffe0ff */
[----:B0-----:R-:W-:-:S03]  /*0b40*/  IMAD.WIDE.U32 R4, R5, 0x4, R6 ;  /* 0x0000000405047825 */ /* 0x001fc600078e0006 */
[----:B------:R-:W-:Y:S02]  /*0b50*/  ISETP.NE.AND P1, PT, R3, UR4, PT ;  /* 0x0000000403007c0c */ /* 0x000fe4000bf25270 */
[----:B------:R1:W-:Y:S04]  /*0b60*/  STG.E desc[UR10][R4.64], RZ ;  /* 0x000000ff04007986 */ /* 0x0003e8000c10190a */
[----:B------:R1:W-:Y:S04]  /*0b70*/  STG.E desc[UR10][R4.64+0x4], RZ ;  /* 0x000004ff04007986 */ /* 0x0003e8000c10190a */
[----:B------:R1:W-:Y:S04]  /*0b80*/  STG.E desc[UR10][R4.64+0x8], RZ ;  /* 0x000008ff04007986 */ /* 0x0003e8000c10190a */
[----:B------:R1:W-:Y:S04]  /*0b90*/  STG.E desc[UR10][R4.64+0xc], RZ ;  /* 0x00000cff04007986 */ /* 0x0003e8000c10190a */
[----:B------:R1:W-:Y:S04]  /*0ba0*/  STG.E desc[UR10][R4.64+0x10], RZ ;  /* 0x000010ff04007986 */ /* 0x0003e8000c10190a */
[----:B------:R1:W-:Y:S04]  /*0bb0*/  STG.E desc[UR10][R4.64+0x14], RZ ;  /* 0x000014ff04007986 */ /* 0x0003e8000c10190a */
[----:B------:R1:W-:Y:S04]  /*0bc0*/  STG.E desc[UR10][R4.64+0x18], RZ ;  /* 0x000018ff04007986 */ /* 0x0003e8000c10190a */
[----:B------:R1:W-:Y:S01]  /*0bd0*/  STG.E desc[UR10][R4.64+0x1c], RZ ;  /* 0x00001cff04007986 */ /* 0x0003e2000c10190a */
[----:B------:R-:W-:Y:S05]  /*0be0*/  @P1 BRA `(.L_x_24) ;  /* 0xfffffffc00cc1947 */ /* 0x000fea000383ffff */
.L_x_23:
[----:B------:R-:W-:Y:S05]  /*0bf0*/  @!P0 EXIT ;  /* 0x000000000000894d */ /* 0x000fea0003800000 */
[----:B------:R-:W-:Y:S02]  /*0c00*/  ISETP.GE.U32.AND P1, PT, R2, 0x4, PT ;  /* 0x000000040200780c */ /* 0x000fe40003f26070 */
[----:B------:R-:W-:-:S04]  /*0c10*/  LOP3.LUT R8, R11, 0x3, RZ, 0xc0, !PT ;  /* 0x000000030b087812 */ /* 0x000fc800078ec0ff */
[----:B------:R-:W-:-:S07]  /*0c20*/  ISETP.NE.AND P0, PT, R8, RZ, PT ;  /* 0x000000ff0800720c */ /* 0x000fce0003f05270 */
[----:B------:R-:W-:Y:S06]  /*0c30*/  @!P1 BRA `(.L_x_25) ;  /* 0x0000000000349947 */ /* 0x000fec0003800000 */
[----:B-1----:R-:W0:Y:S01]  /*0c40*/  LDC.64 R4, c[0x0][0x390] ;  /* 0x0000e400ff047b82 */ /* 0x002e220000000a00 */
[----:B------:R-:W1:Y:S01]  /*0c50*/  LDCU.64 UR4, c[0x0][0x390] ;  /* 0x00007200ff0477ac */ /* 0x000e620008000a00 */
[CC--:B------:R-:W-:Y:S02]  /*0c60*/  IADD3 R2, P1, PT, R0.reuse, R3.reuse, RZ ;  /* 0x0000000300027210 */ /* 0x0c0fe40007f3e0ff */
[----:B------:R-:W-:Y:S02]  /*0c70*/  IADD3 R7, PT, PT, R0, R3, RZ ;  /* 0x0000000300077210 */ /* 0x000fe40007ffe0ff */
[----:B------:R-:W-:Y:S02]  /*0c80*/  IADD3.X R9, PT, PT, RZ, RZ, RZ, P1, !PT ;  /* 0x000000ffff097210 */ /* 0x000fe40000ffe4ff */
[----:B------:R-:W-:Y:S02]  /*0c90*/  IADD3 R3, PT, PT, R3, 0x4, RZ ;  /* 0x0000000403037810 */ /* 0x000fe40007ffe0ff */
[----:B-1----:R-:W-:Y:S01]  /*0ca0*/  LEA R6, P1, R2, UR4, 0x2 ;  /* 0x0000000402067c11 */ /* 0x002fe2000f8210ff */
[----:B0-----:R-:W-:-:S03]  /*0cb0*/  IMAD.WIDE.U32 R4, R7, 0x4, R4 ;  /* 0x0000000407047825 */ /* 0x001fc600078e0004 */
[----:B------:R-:W-:Y:S02]  /*0cc0*/  LEA.HI.X R7, R2, UR5, R9, 0x2, P1 ;  /* 0x0000000502077c11 */ /* 0x000fe400088f1409 */
[----:B------:R0:W-:Y:S04]  /*0cd0*/  STG.E desc[UR10][R4.64], RZ ;  /* 0x000000ff04007986 */ /* 0x0001e8000c10190a */
[----:B------:R0:W-:Y:S04]  /*0ce0*/  STG.E desc[UR10][R6.64+0x4], RZ ;  /* 0x000004ff06007986 */ /* 0x0001e8000c10190a */
[----:B------:R0:W-:Y:S04]  /*0cf0*/  STG.E desc[UR10][R6.64+0x8], RZ ;  /* 0x000008ff06007986 */ /* 0x0001e8000c10190a */
[----:B------:R0:W-:Y:S02]  /*0d00*/  STG.E desc[UR10][R6.64+0xc], RZ ;  /* 0x00000cff06007986 */ /* 0x0001e4000c10190a */
.L_x_25:
[----:B------:R-:W-:Y:S05]  /*0d10*/  @!P0 EXIT ;  /* 0x000000000000894d */ /* 0x000fea0003800000 */
[----:B------:R-:W-:Y:S02]  /*0d20*/  ISETP.NE.AND P1, PT, R8, 0x1, PT ;  /* 0x000000010800780c */ /* 0x000fe40003f25270 */
[----:B------:R-:W-:-:S04]  /*0d30*/  LOP3.LUT R2, R11, 0x1, RZ, 0xc0, !PT ;  /* 0x000000010b027812 */ /* 0x000fc800078ec0ff */
[----:B------:R-:W-:-:S07]  /*0d40*/  ISETP.NE.U32.AND P0, PT, R2, 0x1, PT ;  /* 0x000000010200780c */ /* 0x000fce0003f05070 */
[----:B------:R-:W-:Y:S06]  /*0d50*/  @!P1 BRA `(.L_x_26) ;  /* 0x00000000002c9947 */ /* 0x000fec0003800000 */
[----:B01----:R-:W0:Y:S01]  /*0d60*/  LDC.64 R4, c[0x0][0x390] ;  /* 0x0000e400ff047b82 */ /* 0x003e220000000a00 */
[----:B------:R-:W1:Y:S01]  /*0d70*/  LDCU.64 UR4, c[0x0][0x390] ;  /* 0x00007200ff0477ac */ /* 0x000e620008000a00 */
[C---:B------:R-:W-:Y:S01]  /*0d80*/  IADD3 R2, P1, PT, R0.reuse, R3, RZ ;  /* 0x0000000300027210 */ /* 0x040fe20007f3e0ff */
[----:B------:R-:W-:Y:S01]  /*0d90*/  IMAD.IADD R7, R0, 0x1, R3 ;  /* 0x0000000100077824 */ /* 0x000fe200078e0203 */
[----:B------:R-:W-:Y:S02]  /*0da0*/  IADD3 R3, PT, PT, R3, 0x2, RZ ;  /* 0x0000000203037810 */ /* 0x000fe40007ffe0ff */
[----:B------:R-:W-:Y:S02]  /*0db0*/  IADD3.X R9, PT, PT, RZ, RZ, RZ, P1, !PT ;  /* 0x000000ffff097210 */ /* 0x000fe40000ffe4ff */
[----:B-1----:R-:W-:Y:S01]  /*0dc0*/  LEA R6, P1, R2, UR4, 0x2 ;  /* 0x0000000402067c11 */ /* 0x002fe2000f8210ff */
[----:B0-----:R-:W-:-:S03]  /*0dd0*/  IMAD.WIDE.U32 R4, R7, 0x4, R4 ;  /* 0x0000000407047825 */ /* 0x001fc600078e0004 */
[----:B------:R-:W-:Y:S02]  /*0de0*/  LEA.HI.X R7, R2, UR5, R9, 0x2, P1 ;  /* 0x0000000502077c11 */ /* 0x000fe400088f1409 */
[----:B------:R2:W-:Y:S04]  /*0df0*/  STG.E desc[UR10][R4.64], RZ ;  /* 0x000000ff04007986 */ /* 0x0005e8000c10190a */
[----:B------:R2:W-:Y:S03]  /*0e00*/  STG.E desc[UR10][R6.64+0x4], RZ ;  /* 0x000004ff06007986 */ /* 0x0005e6000c10190a */
.L_x_26:
[----:B------:R-:W-:Y:S05]  /*0e10*/  @P0 EXIT ;  /* 0x000000000000094d */ /* 0x000fea0003800000 */
[----:B012---:R-:W0:Y:S01]  /*0e20*/  LDC.64 R4, c[0x0][0x390] ;  /* 0x0000e400ff047b82 */ /* 0x007e220000000a00 */
[----:B------:R-:W-:-:S05]  /*0e30*/  IADD3 R3, PT, PT, R0, R3, RZ ;  /* 0x0000000300037210 */ /* 0x000fca0007ffe0ff */
[----:B0-----:R-:W-:-:S05]  /*0e40*/  IMAD.WIDE.U32 R2, R3, 0x4, R4 ;  /* 0x0000000403027825 */ /* 0x001fca00078e0004 */
[----:B------:R-:W-:Y:S01]  /*0e50*/  STG.E desc[UR10][R2.64], RZ ;  /* 0x000000ff02007986 */ /* 0x000fe2000c10190a */
[----:B------:R-:W-:Y:S05]  /*0e60*/  EXIT ;  /* 0x000000000000794d */ /* 0x000fea0003800000 */
.L_x_27:
        /* <DEDUP_REMOVED lines=9> */
.L_x_30:


//--------------------- .nv.shared.reserved.0     --------------------------
	.section	.nv.shared.reserved.0,"aw",@nobits
	.weak		__nv_reservedSMEM_offset_0_alias
	.size		__nv_reservedSMEM_offset_0_alias, 0, 64
	.other		__nv_reservedSMEM_offset_0_alias,@"STO_CUDA_RESERVED_SHARED STV_DEFAULT"
__nv_reservedSMEM_offset_0_alias:
	.zero		0
	.zero		64


//--------------------- .nv.constant0._Z16multiplyElementsPiS_S_i --------------------------
	.section	.nv.constant0._Z16multiplyElementsPiS_S_i,"a",@progbits
	.sectionflags	@""
	.align	4
.nv.constant0._Z16multiplyElementsPiS_S_i:
	.zero		924


//--------------------- .nv.constant0._Z12multiplyColsPiS_S_ii --------------------------
	.section	.nv.constant0._Z12multiplyColsPiS_S_ii,"a",@progbits
	.sectionflags	@""
	.align	4
.nv.constant0._Z12multiplyColsPiS_S_ii:
	.zero		928


//--------------------- .nv.constant0._Z12multiplyRowsPiS_S_ii --------------------------
	.section	.nv.constant0._Z12multiplyRowsPiS_S_ii,"a",@progbits
	.sectionflags	@""
	.align	4
.nv.constant0._Z12multiplyRowsPiS_S_ii:
	.zero		928


//--------------------- SYMBOLS --------------------------

	.type		.nv.reservedSmem.offset0,@object
	.size		.nv.reservedSmem.offset0,0x4
